	.target	sm_100a

	.elftype	@"ET_EXEC"


//--------------------- .note.nv.tkinfo           --------------------------
	.section	.note.nv.tkinfo,"",@"SHT_NOTE"
	.sectionflags	@"SHF_NOTE_NV_TKINFO"
	.tkinfo
        /*0018*/ 	.word	0x00000081
        /*0030*/ 	.string	""
        /*0030*/ 	.string	"ptxas-blackwell"
        /*0030*/ 	.string	"Cuda compilation tools, release 12.9, V12.9.86"
        /*0030*/ 	.string	"Build cuda_12.9.r12.9/compiler.36037853_0"
        /*0030*/ 	.string	"-v  -suppress-debug-info  -lineinfo  -arch sm_100a "



//--------------------- .note.nv.cuver            --------------------------
	.section	.note.nv.cuver,"",@"SHT_NOTE"
	.sectionflags	@"SHF_NOTE_NV_CUVER"
        /*0018*/ 	.short	0x0001
        /*001a*/ 	.short	0x0064
        /*001c*/ 	.short	0x0001
        /*001e*/ 	.short	0x0000
        /*0020*/ 	.short	0x0001
        /*0022*/ 	.short	0x0000


//--------------------- .nv.info                  --------------------------
	.section	.nv.info,"",@"SHT_CUDA_INFO"
	.align	4


	//----- nvinfo : EIATTR_REGCOUNT
	.align		4
        /*0000*/ 	.byte	0x04, 0x2f
        /*0002*/ 	.short	(.L_4 - .L_3)
	.align		4
.L_3:
        /*0004*/ 	.word	index@(gluon_mma)
        /*0008*/ 	.word	0x00000080


	//----- nvinfo : EIATTR_FRAME_SIZE
	.align		4
.L_4:
        /*000c*/ 	.byte	0x04, 0x11
        /*000e*/ 	.short	(.L_6 - .L_5)
	.align		4
.L_5:
        /*0010*/ 	.word	index@($__internal_2_$__cuda_sm10x_tcgen05_guardrail_trap_unallocated_columns_being_dealloced)
        /*0014*/ 	.word	0x00000540


	//----- nvinfo : EIATTR_FRAME_SIZE
	.align		4
.L_6:
        /*0018*/ 	.byte	0x04, 0x11
        /*001a*/ 	.short	(.L_8 - .L_7)
	.align		4
.L_7:
        /*001c*/ 	.word	index@($__internal_1_$__cuda_sm10x_tcgen05_guardrail_trap_phase_invalid_during_alloc)
        /*0020*/ 	.word	0x00000540


	//----- nvinfo : EIATTR_FRAME_SIZE
	.align		4
.L_8:
        /*0024*/ 	.byte	0x04, 0x11
        /*0026*/ 	.short	(.L_10 - .L_9)
	.align		4
.L_9:
        /*0028*/ 	.word	index@($__internal_0_$__cuda_sm10x_tcgen05_guardrail_trap_col_being_dealloced_not_returned_by_alloc)
        /*002c*/ 	.word	0x00000540


	//----- nvinfo : EIATTR_FRAME_SIZE
	.align		4
.L_10:
        /*0030*/ 	.byte	0x04, 0x11
        /*0032*/ 	.short	(.L_12 - .L_11)
	.align		4
.L_11:
        /*0034*/ 	.word	index@(gluon_mma)
        /*0038*/ 	.word	0x00000540


	//----- nvinfo : EIATTR_MIN_STACK_SIZE
	.align		4
.L_12:
        /*003c*/ 	.byte	0x04, 0x12
        /*003e*/ 	.short	(.L_14 - .L_13)
	.align		4
.L_13:
        /*0040*/ 	.word	index@(gluon_mma)
        /*0044*/ 	.word	0x00000540
.L_14:


//--------------------- .nv.info.gluon_mma        --------------------------
	.section	.nv.info.gluon_mma,"",@"SHT_CUDA_INFO"
	.sectionflags	@""
	.align	4


	//----- nvinfo : EIATTR_CUDA_API_VERSION
	.align		4
        /*0000*/ 	.byte	0x04, 0x37
        /*0002*/ 	.short	(.L_16 - .L_15)
.L_15:
        /*0004*/ 	.word	0x00000081


	//----- nvinfo : EIATTR_KPARAM_INFO
	.align		4
.L_16:
        /*0008*/ 	.byte	0x04, 0x17
        /*000a*/ 	.short	(.L_18 - .L_17)
.L_17:
        /*000c*/ 	.word	0x00000000
        /*0010*/ 	.short	0x0004
        /*0012*/ 	.short	0x0020
        /*0014*/ 	.byte	0x00, 0xf4, 0x21, 0x00


	//----- nvinfo : EIATTR_KPARAM_INFO
	.align		4
.L_18:
        /*0018*/ 	.byte	0x04, 0x17
        /*001a*/ 	.short	(.L_20 - .L_19)
.L_19:
        /*001c*/ 	.word	0x00000000
        /*0020*/ 	.short	0x0003
        /*0022*/ 	.short	0x0018
        /*0024*/ 	.byte	0x00, 0xf4, 0x21, 0x00


	//----- nvinfo : EIATTR_KPARAM_INFO
	.align		4
.L_20:
        /*0028*/ 	.byte	0x04, 0x17
        /*002a*/ 	.short	(.L_22 - .L_21)
.L_21:
        /*002c*/ 	.word	0x00000000
        /*0030*/ 	.short	0x0002
        /*0032*/ 	.short	0x0010
        /*0034*/ 	.byte	0x00, 0xf4, 0x21, 0x00


	//----- nvinfo : EIATTR_KPARAM_INFO
	.align		4
.L_22:
        /*0038*/ 	.byte	0x04, 0x17
        /*003a*/ 	.short	(.L_24 - .L_23)
.L_23:
        /*003c*/ 	.word	0x00000000
        /*0040*/ 	.short	0x0001
        /*0042*/ 	.short	0x0008
        /*0044*/ 	.byte	0x00, 0xf4, 0x21, 0x00


	//----- nvinfo : EIATTR_KPARAM_INFO
	.align		4
.L_24:
        /*0048*/ 	.byte	0x04, 0x17
        /*004a*/ 	.short	(.L_26 - .L_25)
.L_25:
        /*004c*/ 	.word	0x00000000
        /*0050*/ 	.short	0x0000
        /*0052*/ 	.short	0x0000
        /*0054*/ 	.byte	0x00, 0xf4, 0x21, 0x00


	//----- nvinfo : EIATTR_AT_ENTRY_FRAGMENTS
	.align		4
.L_26:
        /*0058*/ 	.byte	0x04, 0x4f
        /*005a*/ 	.short	(.L_28 - .L_27)


	//   ....[0]....
.L_27:
        /*005c*/ 	.word	0x00000004


	//----- nvinfo : EIATTR_RESERVED_SMEM_USED
	.align		4
.L_28:
        /*0060*/ 	.byte	0x01, 0x41
	.zero		2


	//----- nvinfo : EIATTR_SPARSE_MMA_MASK
	.align		4
        /*0064*/ 	.byte	0x03, 0x50
        /*0066*/ 	.short	0x0000


	//----- nvinfo : EIATTR_TCGEN05_1CTA_USED
	.align		4
        /*0068*/ 	.byte	0x01, 0x51
	.zero		2


	//----- nvinfo : EIATTR_MAXREG_COUNT
	.align		4
        /*006c*/ 	.byte	0x03, 0x1b
        /*006e*/ 	.short	0x00ff


	//----- nvinfo : EIATTR_NUM_BARRIERS
	.align		4
        /*0070*/ 	.byte	0x02, 0x4c
        /*0072*/ 	.byte	0x01
	.zero		1


	//----- nvinfo : EIATTR_ANNOTATIONS
	.align		4
        /*0074*/ 	.byte	0x04, 0x55
        /*0076*/ 	.short	(.L_30 - .L_29)


	//   ....[0]....
.L_29:
        /*0078*/ 	.word	0x00000001
        /*007c*/ 	.byte	0x40, 0x10, 0x00, 0x00, 0x01, 0x00, 0x00, 0x00, 0x60, 0x10, 0x00, 0x00, 0x01, 0x00, 0x00, 0x00
        /* <DEDUP_REMOVED lines=296> */
        /*130c*/ 	.byte	0x30, 0x7c, 0x00, 0x00


	//----- nvinfo : EIATTR_INT_WARP_WIDE_INSTR_OFFSETS
	.align		4
.L_30:
        /*1310*/ 	.byte	0x04, 0x31
        /*1312*/ 	.short	(.L_32 - .L_31)


	//   ....[0]....
.L_31:
        /*1314*/ 	.word	0x00001f10


	//   ....[1]....
        /*1318*/ 	.word	0x00001f20


	//   ....[2]....
        /*131c*/ 	.word	0x00002690


	//   ....[3]....
        /*1320*/ 	.word	0x000026a0


	//   ....[4]....
        /*1324*/ 	.word	0x000080f0


	//   ....[5]....
        /*1328*/ 	.word	0x00008140


	//----- nvinfo : EIATTR_COOP_GROUP_MASK_REGIDS
	.align		4
.L_32:
        /*132c*/ 	.byte	0x04, 0x29
        /*132e*/ 	.short	(.L_34 - .L_33)


	//   ....[0]....
.L_33:
        /*1330*/ 	.word	0xffffffff


	//   ....[1]....
        /*1334*/ 	.word	0xffffffff


	//   ....[2]....
        /*1338*/ 	.word	0xffffffff


	//   ....[3]....
        /*133c*/ 	.word	0xffffffff


	//----- nvinfo : EIATTR_COOP_GROUP_INSTR_OFFSETS
	.align		4
.L_34:
        /*1340*/ 	.byte	0x04, 0x28
        /*1342*/ 	.short	(.L_36 - .L_35)


	//   ....[0]....
.L_35:
        /*1344*/ 	.word	0x00000060


	//   ....[1]....
        /*1348*/ 	.word	0x00000320


	//   ....[2]....
        /*134c*/ 	.word	0x00007f80


	//   ....[3]....
        /*1350*/ 	.word	0x000081f0


	//----- nvinfo : EIATTR_VRC_CTA_INIT_COUNT
	.align		4
.L_36:
        /*1354*/ 	.byte	0x02, 0x4a
        /*1356*/ 	.byte	0x80
	.zero		1


	//----- nvinfo : EIATTR_MBARRIER_INSTR_OFFSETS
	.align		4
        /*1358*/ 	.byte	0x04, 0x39
        /*135a*/ 	.short	(.L_38 - .L_37)


	//   ....[0]....
.L_37:
        /*135c*/ 	.word	0x000022f0
        /*1360*/ 	.word	0x000000ff
        /*1364*/ 	.word	0x00010000
        /*1368*/ 	.short	0x0100
        /*136a*/ 	.byte	0x07
	.zero		1


	//   ....[1]....
        /*136c*/ 	.word	0x00002730
        /*1370*/ 	.word	0x000000ff
        /*1374*/ 	.word	0x00010000
        /*1378*/ 	.short	0x010a
        /*137a*/ 	.byte	0x07
	.zero		1


	//   ....[2]....
        /*137c*/ 	.word	0x000027d0
        /*1380*/ 	.word	0x000000ff
        /*1384*/ 	.word	0x00010000
        /*1388*/ 	.short	0x0108
        /*138a*/ 	.byte	0x07
	.zero		1


	//   ....[3]....
        /*138c*/ 	.word	0x00008210
        /*1390*/ 	.word	0x000000ff
        /*1394*/ 	.word	0x00010000
        /*1398*/ 	.short	0x010a
        /*139a*/ 	.byte	0x07
	.zero		1


	//----- nvinfo : EIATTR_NUM_MBARRIERS
	.align		4
.L_38:
        /*139c*/ 	.byte	0x03, 0x38
        /*139e*/ 	.short	0x0001


	//----- nvinfo : EIATTR_EXIT_INSTR_OFFSETS
	.align		4
        /*13a0*/ 	.byte	0x04, 0x1c
        /*13a2*/ 	.short	(.L_40 - .L_39)


	//   ....[0]....
.L_39:
        /*13a4*/ 	.word	0x00008200


	//----- nvinfo : EIATTR_REQNTID
	.align		4
.L_40:
        /*13a8*/ 	.byte	0x04, 0x10
        /*13aa*/ 	.short	(.L_42 - .L_41)
.L_41:
        /*13ac*/ 	.word	0x00000100
        /*13b0*/ 	.word	0x00000001
        /*13b4*/ 	.word	0x00000001


	//----- nvinfo : EIATTR_CRS_STACK_SIZE
	.align		4
.L_42:
        /*13b8*/ 	.byte	0x04, 0x1e
        /*13ba*/ 	.short	(.L_44 - .L_43)
.L_43:
        /*13bc*/ 	.word	0x00000000


	//----- nvinfo : EIATTR_CBANK_PARAM_SIZE
	.align		4
.L_44:
        /*13c0*/ 	.byte	0x03, 0x19
        /*13c2*/ 	.short	0x0028


	//----- nvinfo : EIATTR_PARAM_CBANK
	.align		4
        /*13c4*/ 	.byte	0x04, 0x0a
        /*13c6*/ 	.short	(.L_46 - .L_45)
	.align		4
.L_45:
        /*13c8*/ 	.word	index@(.nv.constant0.gluon_mma)
        /*13cc*/ 	.short	0x0380
        /*13ce*/ 	.short	0x0028


	//----- nvinfo : EIATTR_SW_WAR
	.align		4
.L_46:
        /*13d0*/ 	.byte	0x04, 0x36
        /*13d2*/ 	.short	(.L_48 - .L_47)
.L_47:
        /*13d4*/ 	.word	0x00000008
.L_48:


//--------------------- .nv.compat                --------------------------
	.section	.nv.compat,"",@"SHT_CUDA_COMPAT_INFO"
	.align	4
        /*0000*/ 	.byte	0x02, 0x02, 0x02, 0x00, 0x02, 0x05, 0x05, 0x00, 0x02, 0x03, 0x00, 0x00, 0x02, 0x06, 0x01, 0x00


//--------------------- .nv.callgraph             --------------------------
	.section	.nv.callgraph,"",@"SHT_CUDA_CALLGRAPH"
	.align	4
	.sectionentsize	8
	.align		4
        /*0000*/ 	.word	0x00000000
	.align		4
        /*0004*/ 	.word	0xffffffff
	.align		4
        /*0008*/ 	.word	0x00000000
	.align		4
        /*000c*/ 	.word	0xfffffffe
	.align		4
        /*0010*/ 	.word	0x00000000
	.align		4
        /*0014*/ 	.word	0xfffffffd
	.align		4
        /*0018*/ 	.word	0x00000000
	.align		4
        /*001c*/ 	.word	0xfffffffc


//--------------------- .text.gluon_mma           --------------------------
	.section	.text.gluon_mma,"ax",@progbits
	.align	128
        .global         gluon_mma
        .type           gluon_mma,@function
        .size           gluon_mma,(.L_x_15 - gluon_mma)
        .other          gluon_mma,@"STO_CUDA_ENTRY STV_DEFAULT"
gluon_mma:
.text.gluon_mma:
[----:B------:R-:W0:Y:S01]  /*0000*/  LDC R1, c[0x0][0x37c] ;  /* 0x0000df00ff017b82 */ /* 0x000e220000000800 */
[----:B------:R-:W1:Y:S01]  /*0010*/  S2R R0, SR_TID.X ;  /* 0x0000000000007919 */ /* 0x000e620000002100 */
[----:B0-----:R-:W-:Y:S01]  /*0020*/  VIADD R1, R1, 0xfffffac0 ;  /* 0xfffffac001017836 */ /* 0x001fe20000000000 */
[----:B-1----:R-:W-:-:S13]  /*0030*/  ISETP.GE.U32.AND P1, PT, R0, 0x20, PT ;  /* 0x000000200000780c */ /* 0x002fda0003f26070 */
[----:B------:R-:W-:Y:S05]  /*0040*/  @P1 BRA `(.L_x_0) ;  /* 0x0000000000b81947 */ /* 0x000fea0003800000 */
[----:B------:R-:W0:Y:S01]  /*0050*/  S2UR UR6, SR_CgaCtaId ;  /* 0x00000000000679c3 */ /* 0x000e220000008800 */
[----:B------:R-:W-:Y:S01]  /*0060*/  NOP ;  /* 0x0000000000007918 */ /* 0x000fe20000000000 */
[----:B------:R-:W-:Y:S02]  /*0070*/  UMOV UR4, 0x40 ;  /* 0x0000004000047882 */ /* 0x000fe40000000000 */
[----:B0-----:R-:W-:-:S09]  /*0080*/  ULEA UR4, UR6, UR4, 0x18 ;  /* 0x0000000406047291 */ /* 0x001fd2000f8ec0ff */
[----:B------:R-:W0:Y:S01]  /*0090*/  LDS.U8 R0, [UR4] ;  /* 0x00000004ff007984 */ /* 0x000e220008000000 */
[----:B------:R-:W-:Y:S02]  /*00a0*/  UMOV UR4, 0x400 ;  /* 0x0000040000047882 */ /* 0x000fe40000000000 */
[----:B------:R-:W-:Y:S01]  /*00b0*/  ULEA UR4, UR6, UR4, 0x18 ;  /* 0x0000000406047291 */ /* 0x000fe2000f8ec0ff */
[----:B0-----:R-:W-:-:S13]  /*00c0*/  ISETP.NE.AND P0, PT, R0, RZ, PT ;  /* 0x000000ff0000720c */ /* 0x001fda0003f05270 */
[----:B------:R-:W-:Y:S05]  /*00d0*/  @P0 BRA `(.L_x_1) ;  /* 0x00000000007c0947 */ /* 0x000fea0003800000 */
[----:B------:R-:W-:-:S13]  /*00e0*/  ELECT P0, URZ, PT ;  /* 0x0000000000ff782f */ /* 0x000fda0003800000 */
[----:B------:R-:W-:Y:S05]  /*00f0*/  @!P0 BRA `(.L_x_2) ;  /* 0x0000000000848947 */ /* 0x000fea0003800000 */
[----:B------:R-:W-:Y:S01]  /*0100*/  UMOV UR5, 0x10 ;  /* 0x0000001000057882 */ /* 0x000fe20000000000 */
[----:B------:R-:W-:Y:S02]  /*0110*/  IMAD.MOV.U32 R4, RZ, RZ, 0x1 ;  /* 0x00000001ff047424 */ /* 0x000fe400078e00ff */
[----:B------:R-:W-:Y:S02]  /*0120*/  IMAD.MOV.U32 R5, RZ, RZ, 0xffff ;  /* 0x0000ffffff057424 */ /* 0x000fe400078e00ff */
[----:B------:R-:W-:Y:S04]  /*0130*/  DEPBAR.LE SB0, 0x36 ;  /* 0x00008d800000791a */ /* 0x000fe80000000000 */
[----:B------:R-:W0:Y:S02]  /*0140*/  UTCATOMSWS.FIND_AND_SET.ALIGN UP0, UR5, UR5 ;  /* 0x00000005000575e3 */ /* 0x000e240008000800 */
[----:B0-----:R-:W-:-:S04]  /*0150*/  PLOP3.LUT P0, PT, PT, PT, UP0, 0x80, 0x8 ;  /* 0x000000000008781c */ /* 0x001fc80003f0f008 */
[----:B------:R-:W-:-:S04]  /*0160*/  SEL R0, RZ, 0xffffffff, !P0 ;  /* 0xffffffffff007807 */ /* 0x000fc80004000000 */
[----:B------:R-:W-:Y:S01]  /*0170*/  ISETP.NE.AND P0, PT, R0, RZ, PT ;  /* 0x000000ff0000720c */ /* 0x000fe20003f05270 */
[----:B------:R-:W-:-:S12]  /*0180*/  IMAD.U32 R0, RZ, RZ, UR5 ;  /* 0x00000005ff007e24 */ /* 0x000fd8000f8e00ff */
[----:B------:R-:W-:Y:S05]  /*0190*/  @P0 BRA `(.L_x_3) ;  /* 0x0000000000240947 */ /* 0x000fea0003800000 */
.L_x_4:
[----:B------:R-:W-:Y:S05]  /*01a0*/  NANOSLEEP 0x64 ;  /* 0x000000640000795d */ /* 0x000fea0003800000 */
[----:B------:R-:W-:-:S05]  /*01b0*/  UMOV UR5, 0x10 ;  /* 0x0000001000057882 */ /* 0x000fca0000000000 */
[----:B------:R-:W-:Y:S04]  /*01c0*/  DEPBAR.LE SB0, 0x36 ;  /* 0x00008d800000791a */ /* 0x000fe80000000000 */
[----:B------:R-:W0:Y:S02]  /*01d0*/  UTCATOMSWS.FIND_AND_SET.ALIGN UP0, UR5, UR5 ;  /* 0x00000005000575e3 */ /* 0x000e240008000800 */
[----:B0-----:R-:W-:-:S04]  /*01e0*/  PLOP3.LUT P0, PT, PT, PT, UP0, 0x80, 0x8 ;  /* 0x000000000008781c */ /* 0x001fc80003f0f008 */
[----:B------:R-:W-:-:S04]  /*01f0*/  SEL R0, RZ, 0xffffffff, !P0 ;  /* 0xffffffffff007807 */ /* 0x000fc80004000000 */
[----:B------:R-:W-:Y:S01]  /*0200*/  ISETP.NE.AND P0, PT, R0, RZ, PT ;  /* 0x000000ff0000720c */ /* 0x000fe20003f05270 */
[----:B------:R-:W-:-:S12]  /*0210*/  IMAD.U32 R0, RZ, RZ, UR5 ;  /* 0x00000005ff007e24 */ /* 0x000fd8000f8e00ff */
[----:B------:R-:W-:Y:S05]  /*0220*/  @!P0 BRA `(.L_x_4) ;  /* 0xfffffffc00dc8947 */ /* 0x000fea000383ffff */
.L_x_3:
[C---:B------:R-:W-:Y:S01]  /*0230*/  VIADD R3, R0.reuse, 0x10 ;  /* 0x0000001000037836 */ /* 0x040fe20000000000 */
[----:B------:R-:W-:Y:S01]  /*0240*/  UMOV UR5, 0x50 ;  /* 0x0000005000057882 */ /* 0x000fe20000000000 */
[----:B------:R-:W-:Y:S01]  /*0250*/  SHF.L.U32 R2, R5, R0, RZ ;  /* 0x0000000005027219 */ /* 0x000fe200000006ff */
[----:B------:R-:W-:Y:S01]  /*0260*/  ULEA UR5, UR6, UR5, 0x18 ;  /* 0x0000000506057291 */ /* 0x000fe2000f8ec0ff */
[----:B------:R-:W-:Y:S01]  /*0270*/  IMAD.SHL.U32 R0, R0, 0x20, RZ ;  /* 0x0000002000007824 */ /* 0x000fe200078e00ff */
[----:B------:R-:W-:-:S04]  /*0280*/  SHF.L.U32 R3, R4, R3, RZ ;  /* 0x0000000304037219 */ /* 0x000fc800000006ff */
[----:B------:R-:W-:-:S05]  /*0290*/  LOP3.LUT R2, R3, R2, RZ, 0xfc, !PT ;  /* 0x0000000203027212 */ /* 0x000fca00078efcff */
[----:B------:R0:W-:Y:S04]  /*02a0*/  ATOMS.OR RZ, [UR5], R2 ;  /* 0x00000002ffff798c */ /* 0x0001e8000b000005 */
[----:B------:R0:W-:Y:S01]  /*02b0*/  STS [UR4], R0 ;  /* 0x00000000ff007988 */ /* 0x0001e20008000804 */
[----:B------:R-:W-:Y:S05]  /*02c0*/  BRA `(.L_x_2) ;  /* 0x0000000000107947 */ /* 0x000fea0003800000 */
.L_x_1:
[----:B------:R-:W-:Y:S01]  /*02d0*/  IMAD.MOV.U32 R0, RZ, RZ, -0x1 ;  /* 0xffffffffff007424 */ /* 0x000fe200078e00ff */
[----:B------:R-:W-:-:S04]  /*02e0*/  MOV R2, 0x310 ;  /* 0x0000031000027802 */ /* 0x000fc80000000f00 */
[----:B------:R0:W-:Y:S03]  /*02f0*/  STS [UR4], R0 ;  /* 0x00000000ff007988 */ /* 0x0001e60008000804 */
[----:B0-----:R-:W-:Y:S05]  /*0300*/  CALL.REL.NOINC `($__internal_1_$__cuda_sm10x_tcgen05_guardrail_trap_phase_invalid_during_alloc) ;  /* 0x0000007c00d87944 */ /* 0x001fea0003c00000 */
.L_x_2:
[----:B------:R-:W-:Y:S05]  /*0310*/  WARPSYNC.ALL ;  /* 0x0000000000007948 */ /* 0x000fea0003800000 */
[----:B------:R-:W-:Y:S01]  /*0320*/  NOP ;  /* 0x0000000000007918 */ /* 0x000fe20000000000 */
.L_x_0:
[----:B0-----:R-:W0:Y:S01]  /*0330*/  S2R R2, SR_TID.X ;  /* 0x0000000000027919 */ /* 0x001e220000002100 */
[----:B------:R-:W1:Y:S01]  /*0340*/  LDC.64 R60, c[0x0][0x380] ;  /* 0x0000e000ff3c7b82 */ /* 0x000e620000000a00 */
[----:B------:R-:W-:Y:S01]  /*0350*/  UMOV UR7, 0x400 ;  /* 0x0000040000077882 */ /* 0x000fe20000000000 */
[----:B------:R-:W2:Y:S06]  /*0360*/  LDCU.64 UR12, c[0x0][0x358] ;  /* 0x00006b00ff0c77ac */ /* 0x000eac0008000a00 */
[----:B------:R-:W3:Y:S01]  /*0370*/  S2UR UR6, SR_CgaCtaId ;  /* 0x00000000000679c3 */ /* 0x000ee20000008800 */
[----:B0-----:R-:W-:Y:S01]  /*0380*/  SHF.R.U32.HI R0, RZ, 0x5, R2 ;  /* 0x00000005ff007819 */ /* 0x001fe20000011602 */
[----:B---3--:R-:W-:Y:S01]  /*0390*/  ULEA UR7, UR6, UR7, 0x18 ;  /* 0x0000000706077291 */ /* 0x008fe2000f8ec0ff */
[----:B------:R-:W-:-:S02]  /*03a0*/  LOP3.LUT R67, R2, 0xe0, RZ, 0xc0, !PT ;  /* 0x000000e002437812 */ /* 0x000fc400078ec0ff */
[----:B------:R-:W-:Y:S02]  /*03b0*/  SGXT.U32 R0, R0, 0x3 ;  /* 0x000000030000781a */ /* 0x000fe40000000000 */
[----:B------:R-:W-:Y:S01]  /*03c0*/  LOP3.LUT R114, R2, 0x1f, RZ, 0xc0, !PT ;  /* 0x0000001f02727812 */ /* 0x000fe200078ec0ff */
[C---:B------:R-:W-:Y:S01]  /*03d0*/  IMAD.SHL.U32 R2, R67.reuse, 0x2, RZ ;  /* 0x0000000243027824 */ /* 0x040fe200078e00ff */
[C---:B------:R-:W-:Y:S02]  /*03e0*/  LOP3.LUT R66, R0.reuse, 0x8, RZ, 0xfc, !PT ;  /* 0x0000000800427812 */ /* 0x040fe400078efcff */
[C---:B------:R-:W-:Y:S02]  /*03f0*/  LOP3.LUT R63, R0.reuse, 0x18, RZ, 0xfc, !PT ;  /* 0x00000018003f7812 */ /* 0x040fe400078efcff */
[----:B------:R-:W-:Y:S01]  /*0400*/  LOP3.LUT R94, R0, 0x20, RZ, 0xfc, !PT ;  /* 0x00000020005e7812 */ /* 0x000fe200078efcff */
[----:B------:R-:W-:Y:S01]  /*0410*/  IMAD.SHL.U32 R4, R66, 0x40, RZ ;  /* 0x0000004042047824 */ /* 0x000fe200078e00ff */
[----:B-1----:R-:W-:Y:S01]  /*0420*/  LEA R68, P0, R67, R60, 0x2 ;  /* 0x0000003c43447211 */ /* 0x002fe200078010ff */
[----:B------:R-:W-:Y:S01]  /*0430*/  IMAD.SHL.U32 R8, R63, 0x40, RZ ;  /* 0x000000403f087824 */ /* 0x000fe200078e00ff */
[----:B------:R-:W-:Y:S01]  /*0440*/  LOP3.LUT R62, R0, 0x10, RZ, 0xfc, !PT ;  /* 0x00000010003e7812 */ /* 0x000fe200078efcff */
[----:B------:R-:W-:Y:S01]  /*0450*/  IMAD.SHL.U32 R10, R94, 0x40, RZ ;  /* 0x000000405e0a7824 */ /* 0x000fe200078e00ff */
[----:B------:R-:W-:-:S02]  /*0460*/  LOP3.LUT R102, R0, 0x38, RZ, 0xfc, !PT ;  /* 0x0000003800667812 */ /* 0x000fc400078efcff */
[----:B------:R-:W-:Y:S01]  /*0470*/  LOP3.LUT R36, R0, 0x48, RZ, 0xfc, !PT ;  /* 0x0000004800247812 */ /* 0x000fe200078efcff */
[----:B------:R-:W-:Y:S01]  /*0480*/  IMAD.SHL.U32 R6, R62, 0x40, RZ ;  /* 0x000000403e067824 */ /* 0x000fe200078e00ff */
[-C--:B------:R-:W-:Y:S01]  /*0490*/  LEA R64, P6, R66, R60.reuse, 0x7 ;  /* 0x0000003c42407211 */ /* 0x080fe200078c38ff */
[----:B------:R-:W-:Y:S01]  /*04a0*/  IMAD.SHL.U32 R16, R102, 0x40, RZ ;  /* 0x0000004066107824 */ /* 0x000fe200078e00ff */
[----:B------:R-:W-:Y:S01]  /*04b0*/  LOP3.LUT R35, R0, 0x50, RZ, 0xfc, !PT ;  /* 0x0000005000237812 */ /* 0x000fe200078efcff */
[----:B------:R-:W-:Y:S01]  /*04c0*/  IMAD.SHL.U32 R20, R36, 0x40, RZ ;  /* 0x0000004024147824 */ /* 0x000fe200078e00ff */
[----:B------:R-:W-:Y:S02]  /*04d0*/  LEA.HI.X R69, R2, R61, RZ, 0x1, P0 ;  /* 0x0000003d02457211 */ /* 0x000fe400000f0cff */
[-C--:B------:R-:W-:Y:S01]  /*04e0*/  LEA R56, P2, R63, R60.reuse, 0x7 ;  /* 0x0000003c3f387211 */ /* 0x080fe200078438ff */
[----:B------:R-:W-:Y:S01]  /*04f0*/  IMAD.SHL.U32 R22, R35, 0x40, RZ ;  /* 0x0000004023167824 */ /* 0x000fe200078e00ff */
[----:B------:R-:W-:Y:S01]  /*0500*/  LEA R54, P0, R94, R60, 0x7 ;  /* 0x0000003c5e367211 */ /* 0x000fe200078038ff */
[----:B------:R-:W-:Y:S01]  /*0510*/  IMAD.WIDE.U32 R68, R114, 0x2, R68 ;  /* 0x0000000272447825 */ /* 0x000fe200078e0044 */
[C---:B------:R-:W-:Y:S01]  /*0520*/  LOP3.LUT R104, R0.reuse, 0x28, RZ, 0xfc, !PT ;  /* 0x0000002800687812 */ /* 0x040fe200078efcff */
[----:B------:R-:W-:Y:S01]  /*0530*/  BAR.SYNC.DEFER_BLOCKING 0x0 ;  /* 0x0000000000007b1d */ /* 0x000fe20000010000 */
[----:B------:R-:W-:-:S02]  /*0540*/  LOP3.LUT R37, R0, 0x40, RZ, 0xfc, !PT ;  /* 0x0000004000257812 */ /* 0x000fc400078efcff */
[-C--:B------:R-:W-:Y:S01]  /*0550*/  LEA.HI.X R65, R4, R61.reuse, RZ, 0x1, P6 ;  /* 0x0000003d04417211 */ /* 0x080fe200030f0cff */
[----:B------:R-:W-:Y:S01]  /*0560*/  IMAD.SHL.U32 R12, R104, 0x40, RZ ;  /* 0x00000040680c7824 */ /* 0x000fe200078e00ff */
[----:B------:R-:W-:Y:S01]  /*0570*/  LOP3.LUT R32, R0, 0x68, RZ, 0xfc, !PT ;  /* 0x0000006800207812 */ /* 0x000fe200078efcff */
[----:B------:R-:W-:Y:S01]  /*0580*/  IMAD.SHL.U32 R18, R37, 0x40, RZ ;  /* 0x0000004025127824 */ /* 0x000fe200078e00ff */
[-C--:B------:R-:W-:Y:S01]  /*0590*/  LEA R58, P5, R62, R60.reuse, 0x7 ;  /* 0x0000003c3e3a7211 */ /* 0x080fe200078a38ff */
[----:B------:R-:W-:Y:S01]  /*05a0*/  IMAD.WIDE.U32 R64, R114, 0x2, R64 ;  /* 0x0000000272407825 */ /* 0x000fe200078e0040 */
[----:B------:R-:W-:Y:S02]  /*05b0*/  LEA R48, P6, R102, R60, 0x7 ;  /* 0x0000003c66307211 */ /* 0x000fe400078c38ff */
[----:B------:R-:W-:Y:S01]  /*05c0*/  LEA.HI.X R57, R8, R61, RZ, 0x1, P2 ;  /* 0x0000003d08397211 */ /* 0x000fe200010f0cff */
[----:B------:R-:W-:Y:S01]  /*05d0*/  IMAD.SHL.U32 R82, R32, 0x40, RZ ;  /* 0x0000004020527824 */ /* 0x000fe200078e00ff */
[----:B------:R-:W-:-:S02]  /*05e0*/  LOP3.LUT R30, R0, 0x78, RZ, 0xfc, !PT ;  /* 0x00000078001e7812 */ /* 0x000fc400078efcff */
[----:B------:R-:W-:Y:S02]  /*05f0*/  LOP3.LUT R29, R0, 0x80, RZ, 0xfc, !PT ;  /* 0x00000080001d7812 */ /* 0x000fe400078efcff */
[-C--:B------:R-:W-:Y:S01]  /*0600*/  LEA R44, P2, R36, R60.reuse, 0x7 ;  /* 0x0000003c242c7211 */ /* 0x080fe200078438ff */
[----:B------:R-:W-:Y:S01]  /*0610*/  IMAD.SHL.U32 R86, R30, 0x40, RZ ;  /* 0x000000401e567824 */ /* 0x000fe200078e00ff */
[----:B------:R-:W-:Y:S01]  /*0620*/  LEA.HI.X R55, R10, R61, RZ, 0x1, P0 ;  /* 0x0000003d0a377211 */ /* 0x000fe200000f0cff */
[----:B------:R-:W-:Y:S01]  /*0630*/  IMAD.SHL.U32 R88, R29, 0x40, RZ ;  /* 0x000000401d587824 */ /* 0x000fe200078e00ff */
[-C--:B------:R-:W-:Y:S02]  /*0640*/  LEA R42, P0, R35, R60.reuse, 0x7 ;  /* 0x0000003c232a7211 */ /* 0x080fe400078038ff */
[----:B------:R-:W-:Y:S02]  /*0650*/  LOP3.LUT R34, R0, 0x58, RZ, 0xfc, !PT ;  /* 0x0000005800227812 */ /* 0x000fe400078efcff */
[----:B------:R-:W-:-:S02]  /*0660*/  LEA R52, P4, R104, R60, 0x7 ;  /* 0x0000003c68347211 */ /* 0x000fc400078838ff */
[-C--:B------:R-:W-:Y:S01]  /*0670*/  LEA.HI.X R59, R6, R61.reuse, RZ, 0x1, P5 ;  /* 0x0000003d063b7211 */ /* 0x080fe200028f0cff */
[----:B------:R-:W-:Y:S01]  /*0680*/  IMAD.SHL.U32 R24, R34, 0x40, RZ ;  /* 0x0000004022187824 */ /* 0x000fe200078e00ff */
[-C--:B------:R-:W-:Y:S02]  /*0690*/  LEA.HI.X R49, R16, R61.reuse, RZ, 0x1, P6 ;  /* 0x0000003d10317211 */ /* 0x080fe400030f0cff */
[----:B------:R-:W-:Y:S02]  /*06a0*/  LOP3.LUT R31, R0, 0x70, RZ, 0xfc, !PT ;  /* 0x00000070001f7812 */ /* 0x000fe400078efcff */
[-C--:B------:R-:W-:Y:S02]  /*06b0*/  LEA R46, P5, R37, R60.reuse, 0x7 ;  /* 0x0000003c252e7211 */ /* 0x080fe400078a38ff */
[----:B------:R-:W-:Y:S01]  /*06c0*/  LEA R36, P6, R32, R60, 0x7 ;  /* 0x0000003c20247211 */ /* 0x000fe200078c38ff */
[----:B------:R-:W-:Y:S01]  /*06d0*/  IMAD.SHL.U32 R84, R31, 0x40, RZ ;  /* 0x000000401f547824 */ /* 0x000fe200078e00ff */
[----:B------:R-:W-:-:S02]  /*06e0*/  LEA.HI.X R45, R20, R61, RZ, 0x1, P2 ;  /* 0x0000003d142d7211 */ /* 0x000fc400010f0cff */
[----:B------:R-:W-:Y:S02]  /*06f0*/  LOP3.LUT R19, R0, 0xb0, RZ, 0xfc, !PT ;  /* 0x000000b000137812 */ /* 0x000fe400078efcff */
[-C--:B------:R-:W-:Y:S02]  /*0700*/  LEA R32, P2, R30, R60.reuse, 0x7 ;  /* 0x0000003c1e207211 */ /* 0x080fe400078438ff */
[-C--:B------:R-:W-:Y:S01]  /*0710*/  LEA.HI.X R43, R22, R61.reuse, RZ, 0x1, P0 ;  /* 0x0000003d162b7211 */ /* 0x080fe200000f0cff */
[----:B------:R-:W-:Y:S01]  /*0720*/  IMAD.SHL.U32 R106, R19, 0x40, RZ ;  /* 0x00000040136a7824 */ /* 0x000fe200078e00ff */
[-C--:B------:R-:W-:Y:S02]  /*0730*/  LEA R30, P0, R29, R60.reuse, 0x7 ;  /* 0x0000003c1d1e7211 */ /* 0x080fe400078038ff */
[----:B------:R-:W-:Y:S02]  /*0740*/  LEA.HI.X R53, R12, R61, RZ, 0x1, P4 ;  /* 0x0000003d0c357211 */ /* 0x000fe400020f0cff */
[----:B------:R-:W-:-:S02]  /*0750*/  LEA R40, P4, R34, R60, 0x7 ;  /* 0x0000003c22287211 */ /* 0x000fc400078838ff */
[-C--:B------:R-:W-:Y:S02]  /*0760*/  LEA.HI.X R47, R18, R61.reuse, RZ, 0x1, P5 ;  /* 0x0000003d122f7211 */ /* 0x080fe400028f0cff */
[-C--:B------:R-:W-:Y:S02]  /*0770*/  LEA R34, P5, R31, R60.reuse, 0x7 ;  /* 0x0000003c1f227211 */ /* 0x080fe400078a38ff */
[----:B------:R-:W-:Y:S02]  /*0780*/  LOP3.LUT R7, R0, 0xe0, RZ, 0xfc, !PT ;  /* 0x000000e000077812 */ /* 0x000fe400078efcff */
[----:B------:R-:W-:Y:S02]  /*0790*/  LEA.HI.X R31, R88, R61, RZ, 0x1, P0 ;  /* 0x0000003d581f7211 */ /* 0x000fe400000f0cff */
[----:B------:R-:W-:Y:S01]  /*07a0*/  LEA R18, P0, R19, R60, 0x7 ;  /* 0x0000003c13127211 */ /* 0x000fe200078038ff */
[----:B------:R-:W-:Y:S01]  /*07b0*/  IMAD.SHL.U32 R72, R7, 0x40, RZ ;  /* 0x0000004007487824 */ /* 0x000fe200078e00ff */
[----:B------:R-:W-:-:S02]  /*07c0*/  LOP3.LUT R103, R0, 0x30, RZ, 0xfc, !PT ;  /* 0x0000003000677812 */ /* 0x000fc400078efcff */
[-C--:B------:R-:W-:Y:S02]  /*07d0*/  LEA.HI.X R19, R106, R61.reuse, RZ, 0x1, P0 ;  /* 0x0000003d6a137211 */ /* 0x080fe400000f0cff */
[-C--:B------:R-:W-:Y:S01]  /*07e0*/  LEA R6, P0, R7, R60.reuse, 0x7 ;  /* 0x0000003c07067211 */ /* 0x080fe200078038ff */
[C---:B------:R-:W-:Y:S01]  /*07f0*/  IMAD.SHL.U32 R14, R103.reuse, 0x40, RZ ;  /* 0x00000040670e7824 */ /* 0x040fe200078e00ff */
[----:B------:R-:W-:Y:S02]  /*0800*/  LOP3.LUT R33, R0, 0x60, RZ, 0xfc, !PT ;  /* 0x0000006000217812 */ /* 0x000fe400078efcff */
[----:B------:R-:W-:Y:S02]  /*0810*/  LEA.HI.X R7, R72, R61, RZ, 0x1, P0 ;  /* 0x0000003d48077211 */ /* 0x000fe400000f0cff */
[----:B------:R-:W0:Y:S01]  /*0820*/  LDS R72, [UR7] ;  /* 0x00000007ff487984 */ /* 0x000e220008000800 */
[----:B------:R-:W-:Y:S01]  /*0830*/  LEA R50, P3, R103, R60, 0x7 ;  /* 0x0000003c67327211 */ /* 0x000fe200078638ff */
[----:B------:R-:W-:Y:S01]  /*0840*/  IMAD.SHL.U32 R26, R33, 0x40, RZ ;  /* 0x00000040211a7824 */ /* 0x000fe200078e00ff */
[C---:B------:R-:W-:Y:S01]  /*0850*/  LOP3.LUT R28, R0.reuse, 0x88, RZ, 0xfc, !PT ;  /* 0x00000088001c7812 */ /* 0x040fe200078efcff */
[----:B------:R-:W-:Y:S01]  /*0860*/  BAR.SYNC.DEFER_BLOCKING 0x0 ;  /* 0x0000000000007b1d */ /* 0x000fe20000010000 */
[----:B------:R-:W-:-:S02]  /*0870*/  LOP3.LUT R27, R0, 0x90, RZ, 0xfc, !PT ;  /* 0x00000090001b7812 */ /* 0x000fc400078efcff */
[-C--:B------:R-:W-:Y:S01]  /*0880*/  LEA.HI.X R51, R14, R61.reuse, RZ, 0x1, P3 ;  /* 0x0000003d0e337211 */ /* 0x080fe200018f0cff */
[----:B------:R-:W-:Y:S01]  /*0890*/  IMAD.SHL.U32 R90, R28, 0x40, RZ ;  /* 0x000000401c5a7824 */ /* 0x000fe200078e00ff */
[C---:B------:R-:W-:Y:S01]  /*08a0*/  LOP3.LUT R25, R0.reuse, 0x98, RZ, 0xfc, !PT ;  /* 0x0000009800197812 */ /* 0x040fe200078efcff */
[----:B------:R-:W-:Y:S01]  /*08b0*/  IMAD.SHL.U32 R92, R27, 0x40, RZ ;  /* 0x000000401b5c7824 */ /* 0x000fe200078e00ff */
[----:B------:R-:W-:Y:S02]  /*08c0*/  LEA R38, P3, R33, R60, 0x7 ;  /* 0x0000003c21267211 */ /* 0x000fe400078638ff */
[C---:B------:R-:W-:Y:S01]  /*08d0*/  LOP3.LUT R21, R0.reuse, 0xa8, RZ, 0xfc, !PT ;  /* 0x000000a800157812 */ /* 0x040fe200078efcff */
[----:B------:R-:W-:Y:S01]  /*08e0*/  IMAD.SHL.U32 R96, R25, 0x40, RZ ;  /* 0x0000004019607824 */ /* 0x000fe200078e00ff */
[C---:B------:R-:W-:Y:S02]  /*08f0*/  LOP3.LUT R23, R0.reuse, 0xa0, RZ, 0xfc, !PT ;  /* 0x000000a000177812 */ /* 0x040fe400078efcff */
[C---:B------:R-:W-:Y:S01]  /*0900*/  LOP3.LUT R17, R0.reuse, 0xb8, RZ, 0xfc, !PT ;  /* 0x000000b800117812 */ /* 0x040fe200078efcff */
[----:B------:R-:W-:Y:S01]  /*0910*/  IMAD.SHL.U32 R100, R21, 0x40, RZ ;  /* 0x0000004015647824 */ /* 0x000fe200078e00ff */
[----:B------:R-:W-:Y:S01]  /*0920*/  LOP3.LUT R15, R0, 0xc0, RZ, 0xfc, !PT ;  /* 0x000000c0000f7812 */ /* 0x000fe200078efcff */
[----:B------:R-:W-:Y:S01]  /*0930*/  IMAD.SHL.U32 R98, R23, 0x40, RZ ;  /* 0x0000004017627824 */ /* 0x000fe200078e00ff */
[-C--:B------:R-:W-:Y:S01]  /*0940*/  LEA.HI.X R41, R24, R61.reuse, RZ, 0x1, P4 ;  /* 0x0000003d18297211 */ /* 0x080fe200020f0cff */
[----:B------:R-:W-:Y:S01]  /*0950*/  IMAD.SHL.U32 R108, R17, 0x40, RZ ;  /* 0x00000040116c7824 */ /* 0x000fe200078e00ff */
[----:B------:R-:W-:Y:S01]  /*0960*/  LEA.HI.X R39, R26, R61, RZ, 0x1, P3 ;  /* 0x0000003d1a277211 */ /* 0x000fe200018f0cff */
[----:B------:R-:W-:Y:S01]  /*0970*/  IMAD.SHL.U32 R2, R15, 0x40, RZ ;  /* 0x000000400f027824 */ /* 0x000fe200078e00ff */
[----:B------:R-:W-:-:S02]  /*0980*/  LOP3.LUT R13, R0, 0xc8, RZ, 0xfc, !PT ;  /* 0x000000c8000d7812 */ /* 0x000fc400078efcff */
[-C--:B------:R-:W-:Y:S02]  /*0990*/  LEA R28, P4, R28, R60.reuse, 0x7 ;  /* 0x0000003c1c1c7211 */ /* 0x080fe400078838ff */
[C---:B------:R-:W-:Y:S01]  /*09a0*/  LOP3.LUT R9, R0.reuse, 0xd8, RZ, 0xfc, !PT ;  /* 0x000000d800097812 */ /* 0x040fe200078efcff */
[----:B------:R-:W-:Y:S01]  /*09b0*/  IMAD.SHL.U32 R80, R13, 0x40, RZ ;  /* 0x000000400d507824 */ /* 0x000fe200078e00ff */
[----:B------:R-:W-:Y:S02]  /*09c0*/  LEA R26, P3, R27, R60, 0x7 ;  /* 0x0000003c1b1a7211 */ /* 0x000fe400078638ff */
[----:B------:R-:W-:Y:S01]  /*09d0*/  LOP3.LUT R11, R0, 0xd0, RZ, 0xfc, !PT ;  /* 0x000000d0000b7812 */ /* 0x000fe200078efcff */
[----:B------:R-:W-:Y:S01]  /*09e0*/  IMAD.SHL.U32 R70, R9, 0x40, RZ ;  /* 0x0000004009467824 */ /* 0x000fe200078e00ff */
[----:B------:R-:W-:Y:S02]  /*09f0*/  LEA.HI.X R37, R82, R61, RZ, 0x1, P6 ;  /* 0x0000003d52257211 */ /* 0x000fe400030f0cff */
[----:B------:R-:W-:-:S02]  /*0a00*/  LOP3.LUT R5, R0, 0xe8, RZ, 0xfc, !PT ;  /* 0x000000e800057812 */ /* 0x000fc400078efcff */
[C---:B------:R-:W-:Y:S02]  /*0a10*/  LOP3.LUT R3, R0.reuse, 0xf0, RZ, 0xfc, !PT ;  /* 0x000000f000037812 */ /* 0x040fe400078efcff */
[----:B------:R-:W-:Y:S01]  /*0a20*/  LOP3.LUT R71, R0, 0xf8, RZ, 0xfc, !PT ;  /* 0x000000f800477812 */ /* 0x000fe200078efcff */
[----:B------:R-:W-:Y:S01]  /*0a30*/  IMAD.SHL.U32 R0, R11, 0x40, RZ ;  /* 0x000000400b007824 */ /* 0x000fe200078e00ff */
[-C--:B------:R-:W-:Y:S01]  /*0a40*/  LEA R24, P6, R25, R60.reuse, 0x7 ;  /* 0x0000003c19187211 */ /* 0x080fe200078c38ff */
[----:B------:R-:W-:Y:S01]  /*0a50*/  IMAD.WIDE.U32 R58, R114, 0x2, R58 ;  /* 0x00000002723a7825 */ /* 0x000fe200078e003a */
[-C--:B------:R-:W-:Y:S01]  /*0a60*/  LEA.HI.X R33, R86, R61.reuse, RZ, 0x1, P2 ;  /* 0x0000003d56217211 */ /* 0x080fe200010f0cff */
[----:B--2---:R-:W2:Y:S01]  /*0a70*/  LDG.E.U16 R73, desc[UR12][R68.64] ;  /* 0x0000000c44497981 */ /* 0x004ea2000c1e1500 */
[----:B------:R-:W-:Y:S01]  /*0a80*/  LEA R20, P2, R21, R60, 0x7 ;  /* 0x0000003c15147211 */ /* 0x000fe200078438ff */
[----:B------:R-:W-:Y:S01]  /*0a90*/  IMAD.SHL.U32 R78, R71, 0x40, RZ ;  /* 0x00000040474e7824 */ /* 0x000fe200078e00ff */
[----:B------:R-:W-:-:S02]  /*0aa0*/  LEA.HI.X R35, R84, R61, RZ, 0x1, P5 ;  /* 0x0000003d54237211 */ /* 0x000fc400028f0cff */
[-C--:B------:R-:W-:Y:S02]  /*0ab0*/  LEA.HI.X R29, R90, R61.reuse, RZ, 0x1, P4 ;  /* 0x0000003d5a1d7211 */ /* 0x080fe400020f0cff */
[-C--:B------:R-:W-:Y:S01]  /*0ac0*/  LEA.HI.X R27, R92, R61.reuse, RZ, 0x1, P3 ;  /* 0x0000003d5c1b7211 */ /* 0x080fe200018f0cff */
[C---:B------:R-:W-:Y:S01]  /*0ad0*/  IMAD.WIDE.U32 R56, R114.reuse, 0x2, R56 ;  /* 0x0000000272387825 */ /* 0x040fe200078e0038 */
[-C--:B------:R-:W-:Y:S02]  /*0ae0*/  LEA R22, P5, R23, R60.reuse, 0x7 ;  /* 0x0000003c17167211 */ /* 0x080fe400078a38ff */
[-C--:B------:R-:W-:Y:S01]  /*0af0*/  LEA R16, P4, R17, R60.reuse, 0x7 ;  /* 0x0000003c11107211 */ /* 0x080fe200078838ff */
[----:B------:R-:W-:Y:S01]  /*0b00*/  IMAD.WIDE.U32 R54, R114, 0x2, R54 ;  /* 0x0000000272367825 */ /* 0x000fe200078e0036 */
[-C--:B------:R-:W-:Y:S02]  /*0b10*/  LEA R14, P3, R15, R60.reuse, 0x7 ;  /* 0x0000003c0f0e7211 */ /* 0x080fe400078638ff */
[----:B------:R-:W-:Y:S01]  /*0b20*/  LEA.HI.X R25, R96, R61, RZ, 0x1, P6 ;  /* 0x0000003d60197211 */ /* 0x000fe200030f0cff */
[----:B------:R-:W-:Y:S01]  /*0b30*/  IMAD.WIDE.U32 R52, R114, 0x2, R52 ;  /* 0x0000000272347825 */ /* 0x000fe200078e0034 */
[----:B------:R-:W-:-:S02]  /*0b40*/  LEA R12, P6, R13, R60, 0x7 ;  /* 0x0000003c0d0c7211 */ /* 0x000fc400078c38ff */
[-C--:B------:R-:W-:Y:S01]  /*0b50*/  LEA.HI.X R21, R100, R61.reuse, RZ, 0x1, P2 ;  /* 0x0000003d64157211 */ /* 0x080fe200010f0cff */
[----:B------:R-:W-:Y:S01]  /*0b60*/  IMAD.WIDE.U32 R50, R114, 0x2, R50 ;  /* 0x0000000272327825 */ /* 0x000fe200078e0032 */
[-C--:B------:R-:W-:Y:S02]  /*0b70*/  LEA R8, P2, R9, R60.reuse, 0x7 ;  /* 0x0000003c09087211 */ /* 0x080fe400078438ff */
[-C--:B------:R-:W-:Y:S01]  /*0b80*/  LEA.HI.X R23, R98, R61.reuse, RZ, 0x1, P5 ;  /* 0x0000003d62177211 */ /* 0x080fe200028f0cff */
[----:B------:R-:W-:Y:S01]  /*0b90*/  IMAD.WIDE.U32 R48, R114, 0x2, R48 ;  /* 0x0000000272307825 */ /* 0x000fe200078e0030 */
[-C--:B------:R-:W-:Y:S02]  /*0ba0*/  LEA.HI.X R17, R108, R61.reuse, RZ, 0x1, P4 ;  /* 0x0000003d6c117211 */ /* 0x080fe400020f0cff */
[----:B------:R-:W-:Y:S01]  /*0bb0*/  LEA.HI.X R15, R2, R61, RZ, 0x1, P3 ;  /* 0x0000003d020f7211 */ /* 0x000fe200018f0cff */
[----:B------:R-:W-:Y:S01]  /*0bc0*/  IMAD.WIDE.U32 R46, R114, 0x2, R46 ;  /* 0x00000002722e7825 */ /* 0x000fe200078e002e */
[----:B------:R-:W-:-:S02]  /*0bd0*/  LEA R10, P5, R11, R60, 0x7 ;  /* 0x0000003c0b0a7211 */ /* 0x000fc400078a38ff */
[-C--:B------:R-:W-:Y:S01]  /*0be0*/  LEA R4, P4, R5, R60.reuse, 0x7 ;  /* 0x0000003c05047211 */ /* 0x080fe200078838ff */
[----:B------:R-:W-:Y:S01]  /*0bf0*/  IMAD.WIDE.U32 R44, R114, 0x2, R44 ;  /* 0x00000002722c7825 */ /* 0x000fe200078e002c */
[-C--:B------:R-:W-:Y:S02]  /*0c00*/  LEA R2, P3, R3, R60.reuse, 0x7 ;  /* 0x0000003c03027211 */ /* 0x080fe400078638ff */
[-C--:B------:R-:W-:Y:S01]  /*0c10*/  LEA.HI.X R13, R80, R61.reuse, RZ, 0x1, P6 ;  /* 0x0000003d500d7211 */ /* 0x080fe200030f0cff */
[----:B------:R-:W-:Y:S01]  /*0c20*/  IMAD.WIDE.U32 R42, R114, 0x2, R42 ;  /* 0x00000002722a7825 */ /* 0x000fe200078e002a */
[----:B------:R-:W-:Y:S02]  /*0c30*/  LEA R60, P6, R71, R60, 0x7 ;  /* 0x0000003c473c7211 */ /* 0x000fe400078c38ff */
[-C--:B------:R-:W-:Y:S01]  /*0c40*/  LEA.HI.X R9, R70, R61.reuse, RZ, 0x1, P2 ;  /* 0x0000003d46097211 */ /* 0x080fe200010f0cff */
[----:B------:R-:W3:Y:S01]  /*0c50*/  LDG.E.U16 R71, desc[UR12][R68.64+0x40] ;  /* 0x0000400c44477981 */ /* 0x000ee2000c1e1500 */
[----:B------:R-:W-:Y:S01]  /*0c60*/  LEA.HI.X R11, R0, R61, RZ, 0x1, P5 ;  /* 0x0000003d000b7211 */ /* 0x000fe200028f0cff */
[----:B------:R-:W-:-:S02]  /*0c70*/  IMAD.WIDE.U32 R40, R114, 0x2, R40 ;  /* 0x0000000272287825 */ /* 0x000fc400078e0028 */
[----:B------:R-:W4:Y:S02]  /*0c80*/  LDG.E.U16 R70, desc[UR12][R64.64] ;  /* 0x0000000c40467981 */ /* 0x000f24000c1e1500 */
[C---:B------:R-:W-:Y:S02]  /*0c90*/  IMAD.WIDE.U32 R38, R114.reuse, 0x2, R38 ;  /* 0x0000000272267825 */ /* 0x040fe400078e0026 */
[----:B------:R-:W2:Y:S02]  /*0ca0*/  LDG.E.U16 R0, desc[UR12][R58.64] ;  /* 0x0000000c3a007981 */ /* 0x000ea4000c1e1500 */
[C---:B------:R-:W-:Y:S02]  /*0cb0*/  IMAD.WIDE.U32 R36, R114.reuse, 0x2, R36 ;  /* 0x0000000272247825 */ /* 0x040fe400078e0024 */
[----:B------:R-:W5:Y:S02]  /*0cc0*/  LDG.E.U16 R68, desc[UR12][R56.64] ;  /* 0x0000000c38447981 */ /* 0x000f64000c1e1500 */
[----:B------:R-:W-:-:S02]  /*0cd0*/  IMAD.WIDE.U32 R30, R114, 0x2, R30 ;  /* 0x00000002721e7825 */ /* 0x000fc400078e001e */
[----:B------:R-:W2:Y:S02]  /*0ce0*/  LDG.E.U16 R64, desc[UR12][R64.64+0x40] ;  /* 0x0000400c40407981 */ /* 0x000ea4000c1e1500 */
[C---:B------:R-:W-:Y:S02]  /*0cf0*/  IMAD.WIDE.U32 R34, R114.reuse, 0x2, R34 ;  /* 0x0000000272227825 */ /* 0x040fe400078e0022 */
[----:B------:R1:W5:Y:S02]  /*0d00*/  LDG.E.U16 R69, desc[UR12][R58.64+0x40] ;  /* 0x0000400c3a457981 */ /* 0x000364000c1e1500 */
[C---:B------:R-:W-:Y:S02]  /*0d10*/  IMAD.WIDE.U32 R18, R114.reuse, 0x2, R18 ;  /* 0x0000000272127825 */ /* 0x040fe400078e0012 */
[----:B------:R-:W5:Y:S02]  /*0d20*/  LDG.E.U16 R57, desc[UR12][R56.64+0x40] ;  /* 0x0000400c38397981 */ /* 0x000f64000c1e1500 */
[----:B------:R-:W-:Y:S01]  /*0d30*/  IMAD.WIDE.U32 R32, R114, 0x2, R32 ;  /* 0x0000000272207825 */ /* 0x000fe200078e0020 */
[----:B-1----:R-:W1:Y:S03]  /*0d40*/  LDC.64 R58, c[0x0][0x388] ;  /* 0x0000e200ff3a7b82 */ /* 0x002e660000000a00 */
[----:B------:R-:W-:-:S02]  /*0d50*/  IMAD.SHL.U32 R74, R5, 0x40, RZ ;  /* 0x00000040054a7824 */ /* 0x000fc400078e00ff */
[----:B------:R-:W-:Y:S01]  /*0d60*/  IMAD.SHL.U32 R76, R3, 0x40, RZ ;  /* 0x00000040034c7824 */ /* 0x000fe200078e00ff */
[----:B------:R-:W5:Y:S01]  /*0d70*/  LDG.E.U16 R56, desc[UR12][R54.64] ;  /* 0x0000000c36387981 */ /* 0x000f62000c1e1500 */
[----:B------:R-:W-:Y:S01]  /*0d80*/  IMAD.WIDE.U32 R28, R114, 0x2, R28 ;  /* 0x00000002721c7825 */ /* 0x000fe200078e001c */
[-C--:B------:R-:W-:Y:S02]  /*0d90*/  LEA.HI.X R5, R74, R61.reuse, RZ, 0x1, P4 ;  /* 0x0000003d4a057211 */ /* 0x080fe400020f0cff */
[-C--:B------:R-:W-:Y:S01]  /*0da0*/  LEA.HI.X R3, R76, R61.reuse, RZ, 0x1, P3 ;  /* 0x0000003d4c037211 */ /* 0x080fe200018f0cff */
[----:B------:R-:W-:Y:S01]  /*0db0*/  IMAD.WIDE.U32 R26, R114, 0x2, R26 ;  /* 0x00000002721a7825 */ /* 0x000fe200078e001a */
[----:B------:R-:W-:Y:S01]  /*0dc0*/  LEA.HI.X R61, R78, R61, RZ, 0x1, P6 ;  /* 0x0000003d4e3d7211 */ /* 0x000fe200030f0cff */
[----:B------:R-:W5:Y:S04]  /*0dd0*/  LDG.E.U16 R55, desc[UR12][R54.64+0x40] ;  /* 0x0000400c36377981 */ /* 0x000f68000c1e1500 */
        /* <DEDUP_REMOVED lines=13> */
[----:B------:R-:W5:Y:S01]  /*0eb0*/  LDG.E.U16 R41, desc[UR12][R40.64+0x40] ;  /* 0x0000400c28297981 */ /* 0x000f62000c1e1500 */
[----:B------:R-:W-:-:S03]  /*0ec0*/  IMAD.WIDE.U32 R24, R114, 0x2, R24 ;  /* 0x0000000272187825 */ /* 0x000fc600078e0018 */
[----:B------:R-:W5:Y:S04]  /*0ed0*/  LDG.E.U16 R40, desc[UR12][R38.64] ;  /* 0x0000000c26287981 */ /* 0x000f68000c1e1500 */
[----:B------:R-:W5:Y:S01]  /*0ee0*/  LDG.E.U16 R39, desc[UR12][R38.64+0x40] ;  /* 0x0000400c26277981 */ /* 0x000f62000c1e1500 */
[----:B------:R-:W-:-:S03]  /*0ef0*/  IMAD.WIDE.U32 R22, R114, 0x2, R22 ;  /* 0x0000000272167825 */ /* 0x000fc600078e0016 */
[----:B------:R-:W5:Y:S04]  /*0f00*/  LDG.E.U16 R38, desc[UR12][R36.64] ;  /* 0x0000000c24267981 */ /* 0x000f68000c1e1500 */
[----:B------:R-:W5:Y:S01]  /*0f10*/  LDG.E.U16 R37, desc[UR12][R36.64+0x40] ;  /* 0x0000400c24257981 */ /* 0x000f62000c1e1500 */
[----:B------:R-:W-:-:S03]  /*0f20*/  IMAD.WIDE.U32 R20, R114, 0x2, R20 ;  /* 0x0000000272147825 */ /* 0x000fc600078e0014 */
        /* <DEDUP_REMOVED lines=17> */
[----:B--2---:R-:W-:Y:S04]  /*1040*/  STL [R1+0x10], R73 ;  /* 0x0000104901007387 */ /* 0x004fe80000100800 */
[----:B------:R-:W5:Y:S04]  /*1050*/  LDG.E.U16 R24, desc[UR12][R22.64] ;  /* 0x0000000c16187981 */ /* 0x000f68000c1e1500 */
[----:B---3--:R-:W-:Y:S04]  /*1060*/  STL [R1+0xc], R71 ;  /* 0x00000c4701007387 */ /* 0x008fe80000100800 */
[----:B------:R-:W5:Y:S01]  /*1070*/  LDG.E.U16 R23, desc[UR12][R22.64+0x40] ;  /* 0x0000400c16177981 */ /* 0x000f62000c1e1500 */
[----:B------:R-:W-:-:S03]  /*1080*/  IMAD.WIDE.U32 R6, R114, 0x2, R6 ;  /* 0x0000000272067825 */ /* 0x000fc600078e0006 */
[----:B----4-:R-:W-:Y:S04]  /*1090*/  STL [R1+0x8], R70 ;  /* 0x0000084601007387 */ /* 0x010fe80000100800 */
[----:B------:R-:W5:Y:S04]  /*10a0*/  LDG.E.U16 R22, desc[UR12][R20.64] ;  /* 0x0000000c14167981 */ /* 0x000f68000c1e1500 */
[----:B------:R1:W-:Y:S04]  /*10b0*/  STL [R1+0x4], R64 ;  /* 0x0000044001007387 */ /* 0x0003e80000100800 */
[----:B------:R-:W5:Y:S01]  /*10c0*/  LDG.E.U16 R21, desc[UR12][R20.64+0x40] ;  /* 0x0000400c14157981 */ /* 0x000f62000c1e1500 */
[----:B------:R-:W-:-:S03]  /*10d0*/  IMAD.WIDE.U32 R4, R114, 0x2, R4 ;  /* 0x0000000272047825 */ /* 0x000fc600078e0004 */
[----:B------:R2:W-:Y:S04]  /*10e0*/  STL [R1], R0 ;  /* 0x0000000001007387 */ /* 0x0005e80000100800 */
[----:B------:R-:W5:Y:S01]  /*10f0*/  LDG.E.U16 R20, desc[UR12][R18.64] ;  /* 0x0000000c12147981 */ /* 0x000f62000c1e1500 */
[C---:B-1----:R-:W-:Y:S01]  /*1100*/  LEA R64, P0, R67.reuse, R58, 0x4 ;  /* 0x0000003a43407211 */ /* 0x042fe200078020ff */
[----:B--2---:R-:W-:Y:S02]  /*1110*/  IMAD.SHL.U32 R0, R67, 0x8, RZ ;  /* 0x0000000843007824 */ /* 0x004fe400078e00ff */
[----:B------:R-:W5:Y:S01]  /*1120*/  LDG.E.U16 R19, desc[UR12][R18.64+0x40] ;  /* 0x0000400c12137981 */ /* 0x000f62000c1e1500 */
[----:B------:R-:W-:-:S03]  /*1130*/  IMAD.WIDE.U32 R2, R114, 0x2, R2 ;  /* 0x0000000272027825 */ /* 0x000fc600078e0002 */
[----:B------:R-:W5:Y:S01]  /*1140*/  LDG.E.U16 R18, desc[UR12][R16.64] ;  /* 0x0000000c10127981 */ /* 0x000f62000c1e1500 */
[----:B------:R-:W-:-:S03]  /*1150*/  LEA.HI.X R65, R0, R59, RZ, 0x1, P0 ;  /* 0x0000003b00417211 */ /* 0x000fc600000f0cff */
[----:B------:R-:W5:Y:S01]  /*1160*/  LDG.E.U16 R17, desc[UR12][R16.64+0x40] ;  /* 0x0000400c10117981 */ /* 0x000f62000c1e1500 */
[----:B------:R-:W-:-:S03]  /*1170*/  IMAD.SHL.U32 R70, R66, 0x100, RZ ;  /* 0x0000010042467824 */ /* 0x000fc600078e00ff */
[----:B------:R-:W5:Y:S01]  /*1180*/  LDG.E.U16 R16, desc[UR12][R14.64] ;  /* 0x0000000c0e107981 */ /* 0x000f62000c1e1500 */
[----:B------:R-:W-:Y:S01]  /*1190*/  IMAD.WIDE.U32 R60, R114, 0x2, R60 ;  /* 0x00000002723c7825 */ /* 0x000fe200078e003c */
[----:B------:R-:W-:Y:S02]  /*11a0*/  LEA R66, P0, R66, R58, 0x9 ;  /* 0x0000003a42427211 */ /* 0x000fe400078048ff */
[----:B------:R-:W5:Y:S01]  /*11b0*/  LDG.E.U16 R15, desc[UR12][R14.64+0x40] ;  /* 0x0000400c0e0f7981 */ /* 0x000f62000c1e1500 */
[----:B------:R-:W-:-:S03]  /*11c0*/  IMAD.SHL.U32 R71, R62, 0x100, RZ ;  /* 0x000001003e477824 */ /* 0x000fc600078e00ff */
[----:B------:R-:W5:Y:S04]  /*11d0*/  LDG.E.U16 R0, desc[UR12][R60.64+0x40] ;  /* 0x0000400c3c007981 */ /* 0x000f68000c1e1500 */
[----:B------:R-:W5:Y:S04]  /*11e0*/  LDG.E.U16 R14, desc[UR12][R12.64] ;  /* 0x0000000c0c0e7981 */ /* 0x000f68000c1e1500 */
[----:B------:R-:W5:Y:S01]  /*11f0*/  LDG.E.U16 R13, desc[UR12][R12.64+0x40] ;  /* 0x0000400c0c0d7981 */ /* 0x000f62000c1e1500 */
[----:B------:R-:W-:-:S03]  /*1200*/  LEA.HI.X R67, R70, R59, RZ, 0x1, P0 ;  /* 0x0000003b46437211 */ /* 0x000fc600000f0cff */
[----:B------:R-:W5:Y:S01]  /*1210*/  LDG.E.U16 R12, desc[UR12][R10.64] ;  /* 0x0000000c0a0c7981 */ /* 0x000f62000c1e1500 */
[----:B------:R-:W-:-:S03]  /*1220*/  IMAD.SHL.U32 R70, R63, 0x100, RZ ;  /* 0x000001003f467824 */ /* 0x000fc600078e00ff */
[----:B------:R-:W5:Y:S04]  /*1230*/  LDG.E.U16 R11, desc[UR12][R10.64+0x40] ;  /* 0x0000400c0a0b7981 */ /* 0x000f68000c1e1500 */
[----:B------:R-:W5:Y:S04]  /*1240*/  LDG.E.U16 R10, desc[UR12][R8.64] ;  /* 0x0000000c080a7981 */ /* 0x000f68000c1e1500 */
[----:B------:R-:W5:Y:S01]  /*1250*/  LDG.E.U16 R9, desc[UR12][R8.64+0x40] ;  /* 0x0000400c08097981 */ /* 0x000f62000c1e1500 */
[----:B------:R-:W-:-:S03]  /*1260*/  LEA R62, P2, R62, R58, 0x9 ;  /* 0x0000003a3e3e7211 */ /* 0x000fc600078448ff */
[----:B------:R-:W5:Y:S04]  /*1270*/  LDG.E.U16 R8, desc[UR12][R6.64] ;  /* 0x0000000c06087981 */ /* 0x000f68000c1e1500 */
[----:B------:R-:W5:Y:S04]  /*1280*/  LDG.E.U16 R7, desc[UR12][R6.64+0x40] ;  /* 0x0000400c06077981 */ /* 0x000f68000c1e1500 */
[----:B------:R-:W5:Y:S04]  /*1290*/  LDG.E.U16 R6, desc[UR12][R4.64] ;  /* 0x0000000c04067981 */ /* 0x000f68000c1e1500 */
[----:B------:R-:W5:Y:S01]  /*12a0*/  LDG.E.U16 R5, desc[UR12][R4.64+0x40] ;  /* 0x0000400c04057981 */ /* 0x000f62000c1e1500 */
[----:B------:R-:W-:-:S04]  /*12b0*/  IMAD.WIDE.U32 R64, R114, 0x2, R64 ;  /* 0x0000000272407825 */ /* 0x000fc800078e0040 */
[----:B------:R-:W-:Y:S01]  /*12c0*/  IMAD.WIDE.U32 R66, R114, 0x2, R66 ;  /* 0x0000000272427825 */ /* 0x000fe200078e0042 */
[----:B------:R-:W5:Y:S04]  /*12d0*/  LDG.E.U16 R79, desc[UR12][R64.64] ;  /* 0x0000000c404f7981 */ /* 0x000f68000c1e1500 */
[----:B------:R-:W5:Y:S01]  /*12e0*/  LDG.E.U16 R4, desc[UR12][R2.64] ;  /* 0x0000000c02047981 */ /* 0x000f62000c1e1500 */
[----:B------:R-:W-:-:S03]  /*12f0*/  IMAD.SHL.U32 R106, R94, 0x100, RZ ;  /* 0x000001005e6a7824 */ /* 0x000fc600078e00ff */
[----:B------:R-:W5:Y:S01]  /*1300*/  LDG.E.U16 R78, desc[UR12][R64.64+0x80] ;  /* 0x0000800c404e7981 */ /* 0x000f62000c1e1500 */
[----:B------:R-:W-:-:S03]  /*1310*/  IMAD.SHL.U32 R105, R104, 0x100, RZ ;  /* 0x0000010068697824 */ /* 0x000fc600078e00ff */
[----:B------:R-:W5:Y:S04]  /*1320*/  LDG.E.U16 R77, desc[UR12][R64.64+0x100] ;  /* 0x0001000c404d7981 */ /* 0x000f68000c1e1500 */
[----:B------:R-:W5:Y:S04]  /*1330*/  LDG.E.U16 R3, desc[UR12][R2.64+0x40] ;  /* 0x0000400c02037981 */ /* 0x000f68000c1e1500 */
[----:B------:R-:W5:Y:S04]  /*1340*/  LDG.E.U16 R76, desc[UR12][R64.64+0x180] ;  /* 0x0001800c404c7981 */ /* 0x000f68000c1e1500 */
[----:B------:R-:W5:Y:S04]  /*1350*/  LDG.E.U16 R75, desc[UR12][R64.64+0x40] ;  /* 0x0000400c404b7981 */ /* 0x000f68000c1e1500 */
[----:B------:R1:W5:Y:S04]  /*1360*/  LDG.E.U16 R2, desc[UR12][R60.64] ;  /* 0x0000000c3c027981 */ /* 0x000368000c1e1500 */
[----:B------:R-:W5:Y:S04]  /*1370*/  LDG.E.U16 R74, desc[UR12][R64.64+0xc0] ;  /* 0x0000c00c404a7981 */ /* 0x000f68000c1e1500 */
[----:B------:R-:W5:Y:S01]  /*1380*/  LDG.E.U16 R73, desc[UR12][R64.64+0x140] ;  /* 0x0001400c40497981 */ /* 0x000f62000c1e1500 */
[----:B-1----:R-:W-:-:S02]  /*1390*/  LEA R60, P0, R63, R58, 0x9 ;  /* 0x0000003a3f3c7211 */ /* 0x002fc400078048ff */
[-C--:B------:R-:W-:Y:S01]  /*13a0*/  LEA.HI.X R63, R71, R59.reuse, RZ, 0x1, P2 ;  /* 0x0000003b473f7211 */ /* 0x080fe200010f0cff */
[----:B------:R1:W5:Y:S01]  /*13b0*/  LDG.E.U16 R80, desc[UR12][R64.64+0x1c0] ;  /* 0x0001c00c40507981 */ /* 0x000362000c1e1500 */
[----:B------:R-:W-:Y:S01]  /*13c0*/  LEA.HI.X R61, R70, R59, RZ, 0x1, P0 ;  /* 0x0000003b463d7211 */ /* 0x000fe200000f0cff */
[C---:B------:R-:W-:Y:S02]  /*13d0*/  IMAD.WIDE.U32 R62, R114.reuse, 0x2, R62 ;  /* 0x00000002723e7825 */ /* 0x040fe400078e003e */
[----:B------:R-:W5:Y:S02]  /*13e0*/  LDG.E.U16 R87, desc[UR12][R66.64] ;  /* 0x0000000c42577981 */ /* 0x000f64000c1e1500 */
[----:B------:R-:W-:Y:S02]  /*13f0*/  IMAD.WIDE.U32 R70, R114, 0x2, R60 ;  /* 0x0000000272467825 */ /* 0x000fe400078e003c */
[----:B------:R-:W5:Y:S01]  /*1400*/  LDG.E.U16 R86, desc[UR12][R66.64+0x80] ;  /* 0x0000800c42567981 */ /* 0x000f62000c1e1500 */
[----:B-1----:R-:W-:-:S02]  /*1410*/  LEA R64, P0, R94, R58, 0x9 ;  /* 0x0000003a5e407211 */ /* 0x002fc400078048ff */
[----:B------:R-:W-:Y:S01]  /*1420*/  LEA R60, P2, R104, R58, 0x9 ;  /* 0x0000003a683c7211 */ /* 0x000fe200078448ff */
[----:B------:R-:W5:Y:S01]  /*1430*/  LDG.E.U16 R85, desc[UR12][R66.64+0x100] ;  /* 0x0001000c42557981 */ /* 0x000f62000c1e1500 */
[----:B------:R-:W-:-:S03]  /*1440*/  LEA.HI.X R65, R106, R59, RZ, 0x1, P0 ;  /* 0x0000003b6a417211 */ /* 0x000fc600000f0cff */
        /* <DEDUP_REMOVED lines=11> */
[----:B------:R-:W-:-:S03]  /*1500*/  IMAD.SHL.U32 R108, R102, 0x100, RZ ;  /* 0x00000100666c7824 */ /* 0x000fc600078e00ff */
[----:B------:R-:W5:Y:S01]  /*1510*/  LDG.E.U16 R66, desc[UR12][R66.64+0x1c0] ;  /* 0x0001c00c42427981 */ /* 0x000f62000c1e1500 */
[----:B------:R-:W-:-:S03]  /*1520*/  LEA.HI.X R61, R105, R59, RZ, 0x1, P2 ;  /* 0x0000003b693d7211 */ /* 0x000fc600010f0cff */
[----:B------:R-:W5:Y:S04]  /*1530*/  LDG.E.U16 R93, desc[UR12][R62.64] ;  /* 0x0000000c3e5d7981 */ /* 0x000f68000c1e1500 */
[----:B------:R1:W5:Y:S04]  /*1540*/  LDG.E.U16 R70, desc[UR12][R70.64+0x1c0] ;  /* 0x0001c00c46467981 */ /* 0x000368000c1e1500 */
[----:B------:R-:W5:Y:S04]  /*1550*/  LDG.E.U16 R92, desc[UR12][R62.64+0x80] ;  /* 0x0000800c3e5c7981 */ /* 0x000f68000c1e1500 */
[----:B------:R-:W5:Y:S01]  /*1560*/  LDG.E.U16 R91, desc[UR12][R62.64+0x100] ;  /* 0x0001000c3e5b7981 */ /* 0x000f62000c1e1500 */
[----:B-1----:R-:W-:-:S03]  /*1570*/  IMAD.SHL.U32 R71, R103, 0x100, RZ ;  /* 0x0000010067477824 */ /* 0x002fc600078e00ff */
[----:B------:R-:W5:Y:S04]  /*1580*/  LDG.E.U16 R90, desc[UR12][R62.64+0x180] ;  /* 0x0001800c3e5a7981 */ /* 0x000f68000c1e1500 */
[----:B------:R-:W5:Y:S04]  /*1590*/  LDG.E.U16 R89, desc[UR12][R62.64+0x40] ;  /* 0x0000400c3e597981 */ /* 0x000f68000c1e1500 */
[----:B------:R-:W5:Y:S04]  /*15a0*/  LDG.E.U16 R88, desc[UR12][R62.64+0xc0] ;  /* 0x0000c00c3e587981 */ /* 0x000f68000c1e1500 */
[----:B------:R-:W5:Y:S04]  /*15b0*/  LDG.E.U16 R67, desc[UR12][R62.64+0x140] ;  /* 0x0001400c3e437981 */ /* 0x000f68000c1e1500 */
[----:B------:R1:W5:Y:S01]  /*15c0*/  LDG.E.U16 R101, desc[UR12][R62.64+0x1c0] ;  /* 0x0001c00c3e657981 */ /* 0x000362000c1e1500 */
[----:B------:R-:W-:-:S04]  /*15d0*/  IMAD.WIDE.U32 R64, R114, 0x2, R64 ;  /* 0x0000000272407825 */ /* 0x000fc800078e0040 */
[----:B------:R-:W-:Y:S01]  /*15e0*/  IMAD.WIDE.U32 R60, R114, 0x2, R60 ;  /* 0x00000002723c7825 */ /* 0x000fe200078e003c */
[----:B------:R-:W5:Y:S01]  /*15f0*/  LDG.E.U16 R107, desc[UR12][R64.64] ;  /* 0x0000000c406b7981 */ /* 0x000f62000c1e1500 */
[----:B-1----:R-:W-:-:S03]  /*1600*/  LEA R62, P0, R103, R58, 0x9 ;  /* 0x0000003a673e7211 */ /* 0x002fc600078048ff */
[----:B------:R-:W5:Y:S01]  /*1610*/  LDG.E.U16 R106, desc[UR12][R64.64+0x80] ;  /* 0x0000800c406a7981 */ /* 0x000f62000c1e1500 */
[----:B------:R-:W-:Y:S02]  /*1620*/  LEA R58, P3, R102, R58, 0x9 ;  /* 0x0000003a663a7211 */ /* 0x000fe400078648ff */
[-C--:B------:R-:W-:Y:S01]  /*1630*/  LEA.HI.X R63, R71, R59.reuse, RZ, 0x1, P0 ;  /* 0x0000003b473f7211 */ /* 0x080fe200000f0cff */
[----:B------:R-:W5:Y:S01]  /*1640*/  LDG.E.U16 R105, desc[UR12][R64.64+0x100] ;  /* 0x0001000c40697981 */ /* 0x000f62000c1e1500 */
[----:B------:R-:W-:Y:S01]  /*1650*/  LEA.HI.X R59, R108, R59, RZ, 0x1, P3 ;  /* 0x0000003b6c3b7211 */ /* 0x000fe200018f0cff */
[C---:B------:R-:W-:Y:S02]  /*1660*/  IMAD.WIDE.U32 R62, R114.reuse, 0x2, R62 ;  /* 0x00000002723e7825 */ /* 0x040fe400078e003e */
[----:B------:R-:W5:Y:S02]  /*1670*/  LDG.E.U16 R104, desc[UR12][R64.64+0x180] ;  /* 0x0001800c40687981 */ /* 0x000f64000c1e1500 */
[----:B------:R-:W-:-:S02]  /*1680*/  IMAD.WIDE.U32 R58, R114, 0x2, R58 ;  /* 0x00000002723a7825 */ /* 0x000fc400078e003a */
        /* <DEDUP_REMOVED lines=27> */
[----:B------:R1:W5:Y:S02]  /*1840*/  LDG.E.U16 R58, desc[UR12][R58.64+0x1c0] ;  /* 0x0001c00c3a3a7981 */ /* 0x000364000c1e1500 */
[----:B-1----:R-:W1:Y:S01]  /*1850*/  S2R R59, SR_TID.X ;  /* 0x00000000003b7919 */ /* 0x002e620000002100 */
[----:B0-----:R-:W-:-:S02]  /*1860*/  R2UR UR11, R72 ;  /* 0x00000000480b72ca */ /* 0x001fc400000e0000 */
[----:B------:R-:W0:Y:S01]  /*1870*/  S2R R72, SR_TID.X ;  /* 0x0000000000487919 */ /* 0x000e220000002100 */
[----:B-1----:R-:W-:-:S04]  /*1880*/  SHF.R.U32.HI R59, RZ, 0x5, R59 ;  /* 0x00000005ff3b7819 */ /* 0x002fc8000001163b */
[----:B------:R-:W-:Y:S02]  /*1890*/  R2UR UR10, R59 ;  /* 0x000000003b0a72ca */ /* 0x000fe400000e0000 */
[----:B------:R-:W1:Y:S01]  /*18a0*/  S2R R59, SR_TID.X ;  /* 0x00000000003b7919 */ /* 0x000e620000002100 */
[----:B0-----:R-:W-:Y:S02]  /*18b0*/  LOP3.LUT R72, R72, 0xe0, RZ, 0xc0, !PT ;  /* 0x000000e048487812 */ /* 0x001fe400078ec0ff */
[----:B-1----:R-:W-:-:S05]  /*18c0*/  LOP3.LUT R59, R59, 0x1f, RZ, 0xc0, !PT ;  /* 0x0000001f3b3b7812 */ /* 0x002fca00078ec0ff */
[----:B------:R-:W-:Y:S01]  /*18d0*/  IMAD R59, R72, 0x2, R59 ;  /* 0x00000002483b7824 */ /* 0x000fe200078e023b */
[----:B------:R-:W-:-:S03]  /*18e0*/  SHF.R.U32.HI R72, RZ, 0x1, R72 ;  /* 0x00000001ff487819 */ /* 0x000fc60000011648 */
[----:B------:R-:W-:-:S05]  /*18f0*/  IMAD.SHL.U32 R59, R59, 0x2, RZ ;  /* 0x000000023b3b7824 */ /* 0x000fca00078e00ff */
[----:B------:R-:W-:Y:S01]  /*1900*/  LOP3.LUT R59, R59, R72, RZ, 0x3c, !PT ;  /* 0x000000483b3b7212 */ /* 0x000fe200078e3cff */
[----:B------:R-:W-:Y:S06]  /*1910*/  @P1 BRA `(.L_x_5) ;  /* 0x0000000000181947 */ /* 0x000fec0003800000 */
[----:B------:R-:W-:Y:S01]  /*1920*/  ELECT P0, URZ, PT ;  /* 0x0000000000ff782f */ /* 0x000fe20003800000 */
[----:B------:R-:W-:Y:S01]  /*1930*/  IMAD.MOV.U32 R72, RZ, RZ, 0x1 ;  /* 0x00000001ff487424 */ /* 0x000fe200078e00ff */
[----:B------:R-:W-:Y:S01]  /*1940*/  UMOV UR4, 0x40 ;  /* 0x0000004000047882 */ /* 0x000fe20000000000 */
[----:B------:R-:W-:Y:S01]  /*1950*/  UVIRTCOUNT.DEALLOC.SMPOOL 0x80 ;  /* 0x000000800000784c */ /* 0x000fe20000000000 */
[----:B------:R-:W-:-:S09]  /*1960*/  ULEA UR4, UR6, UR4, 0x18 ;  /* 0x0000000406047291 */ /* 0x000fd2000f8ec0ff */
[----:B------:R0:W-:Y:S03]  /*1970*/  @P0 STS.U8 [UR4], R72 ;  /* 0x00000048ff000988 */ /* 0x0001e60008000004 */
.L_x_5:
[----:B-----5:R1:W-:Y:S04]  /*1980*/  STL [R1+0x310], R125 ;  /* 0x0003107d01007387 */ /* 0x0203e80000100800 */
[----:B-1----:R-:W2:Y:S04]  /*1990*/  LDL.LU R125, [R1+0x10] ;  /* 0x00001000017d7983 */ /* 0x002ea80000300800 */
[----:B------:R1:W-:Y:S04]  /*19a0*/  STL [R1+0x308], R58 ;  /* 0x0003083a01007387 */ /* 0x0003e80000100800 */
[----:B-1----:R-:W3:Y:S04]  /*19b0*/  LDL.LU R58, [R1+0x8] ;  /* 0x00000800013a7983 */ /* 0x002ee80000300800 */
[----:B0-----:R-:W4:Y:S04]  /*19c0*/  LDL.LU R72, [R1] ;  /* 0x0000000001487983 */ /* 0x001f280000300800 */
[----:B------:R-:W-:Y:S04]  /*19d0*/  STS.U16 [R59+UR7+0xc00], R68 ;  /* 0x000c00443b007988 */ /* 0x000fe80008000407 */
[----:B--2---:R0:W-:Y:S04]  /*19e0*/  STS.U16 [R59+UR7], R125 ;  /* 0x0000007d3b007988 */ /* 0x0041e80008000407 */
[----:B0-----:R-:W2:Y:S04]  /*19f0*/  LDL.LU R125, [R1+0x310] ;  /* 0x00031000017d7983 */ /* 0x001ea80000300800 */
[----:B---3--:R0:W-:Y:S04]  /*1a00*/  STS.U16 [R59+UR7+0x400], R58 ;  /* 0x0004003a3b007988 */ /* 0x0081e80008000407 */
[----:B----4-:R1:W-:Y:S04]  /*1a10*/  STS.U16 [R59+UR7+0x800], R72 ;  /* 0x000800483b007988 */ /* 0x0103e80008000407 */
[----:B0-----:R-:W3:Y:S04]  /*1a20*/  LDL.LU R58, [R1+0x308] ;  /* 0x00030800013a7983 */ /* 0x001ee80000300800 */
[----:B-1----:R-:W4:Y:S04]  /*1a30*/  LDL.LU R72, [R1+0x4] ;  /* 0x0000040001487983 */ /* 0x002f280000300800 */
[----:B------:R-:W2:Y:S01]  /*1a40*/  LDL.LU R68, [R1+0xc] ;  /* 0x00000c0001447983 */ /* 0x000ea20000300800 */
[----:B------:R-:W-:-:S03]  /*1a50*/  UMOV UR4, 0x1 ;  /* 0x0000000100047882 */ /* 0x000fc60000000000 */
[----:B------:R0:W-:Y:S04]  /*1a60*/  STS.U16 [R59+UR7+0x6c00], R10 ;  /* 0x006c000a3b007988 */ /* 0x0001e80008000407 */
[----:B------:R-:W-:Y:S04]  /*1a70*/  STS.U16 [R59+UR7+0x1000], R56 ;  /* 0x001000383b007988 */ /* 0x000fe80008000407 */
[----:B------:R-:W-:Y:S01]  /*1a80*/  STS.U16 [R59+UR7+0x1400], R54 ;  /* 0x001400363b007988 */ /* 0x000fe20008000407 */
[----:B0-----:R-:W-:-:S03]  /*1a90*/  LOP3.LUT R10, R59, 0x40, RZ, 0x3c, !PT ;  /* 0x000000403b0a7812 */ /* 0x001fc600078e3cff */
[----:B------:R-:W-:Y:S04]  /*1aa0*/  STS.U16 [R59+UR7+0x1800], R52 ;  /* 0x001800343b007988 */ /* 0x000fe80008000407 */
        /* <DEDUP_REMOVED lines=54> */
[----:B----4-:R0:W-:Y:S04]  /*1e10*/  STS.U16 [R10+UR7+0x400], R72 ;  /* 0x000400480a007988 */ /* 0x0101e80008000407 */
[----:B--2---:R1:W-:Y:S04]  /*1e20*/  STS.U16 [R10+UR7], R68 ;  /* 0x000000440a007988 */ /* 0x0043e80008000407 */
[----:B------:R1:W-:Y:S01]  /*1e30*/  STS.U16 [R59+UR7+0xfc00], R63 ;  /* 0x00fc003f3b007988 */ /* 0x0003e20008000407 */
[----:B0-----:R-:W0:Y:S03]  /*1e40*/  S2R R72, SR_TID.X ;  /* 0x0000000000487919 */ /* 0x001e260000002100 */
[----:B------:R1:W-:Y:S04]  /*1e50*/  STS.U16 [R59+UR7+0x8000], R79 ;  /* 0x0080004f3b007988 */ /* 0x0003e80008000407 */
[----:B------:R1:W-:Y:S04]  /*1e60*/  STS.U16 [R59+UR7+0xa000], R78 ;  /* 0x00a0004e3b007988 */ /* 0x0003e80008000407 */
[----:B------:R1:W-:Y:S04]  /*1e70*/  STS.U16 [R59+UR7+0xc000], R77 ;  /* 0x00c0004d3b007988 */ /* 0x0003e80008000407 */
[----:B------:R1:W-:Y:S04]  /*1e80*/  STS.U16 [R59+UR7+0xe000], R76 ;  /* 0x00e0004c3b007988 */ /* 0x0003e80008000407 */
[----:B------:R1:W-:Y:S04]  /*1e90*/  STS.U16 [R59+UR7+0x8400], R87 ;  /* 0x008400573b007988 */ /* 0x0003e80008000407 */
[----:B------:R1:W-:Y:S04]  /*1ea0*/  STS.U16 [R59+UR7+0xa400], R86 ;  /* 0x00a400563b007988 */ /* 0x0003e80008000407 */
[----:B------:R1:W-:Y:S01]  /*1eb0*/  STS.U16 [R59+UR7+0xc400], R85 ;  /* 0x00c400553b007988 */ /* 0x0003e20008000407 */
[----:B0-----:R-:W-:-:S03]  /*1ec0*/  LOP3.LUT P2, RZ, R72, 0xff, RZ, 0xc0, !PT ;  /* 0x000000ff48ff7812 */ /* 0x001fc6000784c0ff */
[----:B------:R1:W-:Y:S01]  /*1ed0*/  STS.U16 [R59+UR7+0xe400], R84 ;  /* 0x00e400543b007988 */ /* 0x0003e20008000407 */
[----:B------:R-:W-:-:S03]  /*1ee0*/  LOP3.LUT R0, R72, 0xff, RZ, 0xc0, !PT ;  /* 0x000000ff48007812 */ /* 0x000fc600078ec0ff */
[----:B------:R1:W-:Y:S04]  /*1ef0*/  STS.U16 [R59+UR7+0x8800], R93 ;  /* 0x0088005d3b007988 */ /* 0x0003e80008000407 */
[----:B------:R1:W-:Y:S02]  /*1f00*/  STS.U16 [R59+UR7+0xa800], R92 ;  /* 0x00a8005c3b007988 */ /* 0x0003e40008000407 */
[----:B------:R-:W-:Y:S01]  /*1f10*/  VOTEU.ALL UP0, P2 ;  /* 0x0000000000ff7886 */ /* 0x000fe20001000000 */
[----:B------:R-:W-:Y:S01]  /*1f20*/  VOTEU.ALL UP1, P2 ;  /* 0x0000000000ff7886 */ /* 0x000fe20001020000 */
[----:B------:R1:W-:Y:S03]  /*1f30*/  STS.U16 [R59+UR7+0xc800], R91 ;  /* 0x00c8005b3b007988 */ /* 0x0003e60008000407 */
[----:B------:R-:W-:-:S04]  /*1f40*/  @!UP0 UIADD3 UR4, UPT, UPT, -UR4, 0x100000, URZ ;  /* 0x0010000004048890 */ /* 0x000fc8000fffe1ff */
[----:B------:R-:W-:Y:S02]  /*1f50*/  @!UP0 USHF.L.U32 UR5, UR4, 0xb, URZ ;  /* 0x0000000b04058899 */ /* 0x000fe400080006ff */
[----:B------:R-:W-:Y:S01]  /*1f60*/  @!UP0 USHF.L.U32 UR4, UR4, 0x1, URZ ;  /* 0x0000000104048899 */ /* 0x000fe200080006ff */
[----:B------:R1:W-:Y:S01]  /*1f70*/  STS.U16 [R59+UR7+0xe800], R90 ;  /* 0x00e8005a3b007988 */ /* 0x0003e20008000407 */
[----:B------:R-:W-:-:S03]  /*1f80*/  UISETP.NE.U32.AND UP0, UPT, UR10, URZ, UPT ;  /* 0x000000ff0a00728c */ /* 0x000fc6000bf05070 */
[----:B------:R1:W-:Y:S04]  /*1f90*/  STS.U16 [R59+UR7+0x8c00], R100 ;  /* 0x008c00643b007988 */ /* 0x0003e80008000407 */
        /* <DEDUP_REMOVED lines=49> */
[----:B---3--:R1:W-:Y:S01]  /*22b0*/  STS.U16 [R10+UR7+0xfc00], R58 ;  /* 0x00fc003a0a007988 */ /* 0x0083e20008000407 */
[----:B------:R0:W-:Y:S06]  /*22c0*/  MEMBAR.ALL.CTA ;  /* 0x0000000000007992 */ /* 0x0001ec0000008000 */
[----:B0-----:R-:W-:Y:S04]  /*22d0*/  FENCE.VIEW.ASYNC.S ;  /* 0x00000000000073c6 */ /* 0x001fe80000000000 */
[----:B------:R-:W0:Y:S02]  /*22e0*/  FENCE.VIEW.ASYNC.S ;  /* 0x00000000000073c6 */ /* 0x000e240000000000 */
[----:B0-----:R1:W0:Y:S02]  /*22f0*/  @!UP1 SYNCS.EXCH.64 URZ, [UR7+0x10000], UR4 ;  /* 0x0100000407ff95b2 */ /* 0x0012240008000100 */
[----:B0-----:R-:W-:Y:S06]  /*2300*/  BAR.SYNC.DEFER_BLOCKING 0x0 ;  /* 0x0000000000007b1d */ /* 0x001fec0000010000 */
[----:B-1----:R-:W-:Y:S05]  /*2310*/  BRA.U UP0, `(.L_x_6) ;  /* 0x0000000100cc7547 */ /* 0x002fea000b800000 */
[----:B------:R-:W-:Y:S02]  /*2320*/  USHF.R.U32.HI UR8, URZ, 0x4, UR7 ;  /* 0x00000004ff087899 */ /* 0x000fe40008011607 */
[----:B------:R-:W-:Y:S02]  /*2330*/  UIADD3 UR9, UPT, UPT, UR7, 0x8000, URZ ;  /* 0x0000800007097890 */ /* 0x000fe4000fffe0ff */
[----:B------:R-:W-:Y:S02]  /*2340*/  USGXT.U32 UR8, UR8, 0xe ;  /* 0x0000000e0808789a */ /* 0x000fe40008000000 */
[----:B------:R-:W-:Y:S02]  /*2350*/  USHF.R.U32.HI UR9, URZ, 0x4, UR9 ;  /* 0x00000004ff097899 */ /* 0x000fe40008011609 */
[----:B------:R-:W-:Y:S02]  /*2360*/  UIADD3 UR34, UP0, UPT, UR8, 0x2, URZ ;  /* 0x0000000208227890 */ /* 0x000fe4000ff1e0ff */
[----:B------:R-:W-:Y:S01]  /*2370*/  USGXT.U32 UR9, UR9, 0xe ;  /* 0x0000000e0909789a */ /* 0x000fe20008000000 */
[----:B------:R-:W-:Y:S01]  /*2380*/  UMOV UR4, URZ ;  /* 0x000000ff00047c82 */ /* 0x000fe20008000000 */
[----:B------:R-:W-:Y:S01]  /*2390*/  UMOV UR5, URZ ;  /* 0x000000ff00057c82 */ /* 0x000fe20008000000 */
[----:B------:R-:W-:-:S02]  /*23a0*/  UIADD3.X UR35, UPT, UPT, UR4, 0x40004040, URZ, UP0, !UPT ;  /* 0x4000404004237890 */ /* 0x000fc400087fe4ff */
[----:B------:R-:W-:Y:S02]  /*23b0*/  UIADD3 UR32, UP0, UPT, UR9, 0x2000080, URZ ;  /* 0x0200008009207890 */ /* 0x000fe4000ff1e0ff */
[----:B------:R-:W-:Y:S02]  /*23c0*/  ULOP3.LUT UR4, UR9, 0x2000000, URZ, 0xfc, !UPT ;  /* 0x0200000009047892 */ /* 0x000fe4000f8efcff */
[----:B------:R-:W-:Y:S02]  /*23d0*/  UIADD3.X UR33, UPT, UPT, UR5, 0x40004040, URZ, UP0, !UPT ;  /* 0x4000404005217890 */ /* 0x000fe400087fe4ff */
[----:B------:R-:W-:Y:S02]  /*23e0*/  UIADD3.64 UR14, UPT, UPT, UR34, 0x2, URZ ;  /* 0x00000002220e7897 */ /* 0x000fe4000fffe0ff */
[----:B------:R-:W-:Y:S02]  /*23f0*/  UIADD3.64 UR16, UPT, UPT, UR32, 0x80, URZ ;  /* 0x0000008020107897 */ /* 0x000fe4000fffe0ff */
[----:B------:R-:W-:-:S02]  /*2400*/  UIADD3.64 UR18, UPT, UPT, UR34, 0x4, URZ ;  /* 0x0000000422127897 */ /* 0x000fc4000fffe0ff */
[----:B------:R-:W-:Y:S02]  /*2410*/  UIADD3.64 UR20, UPT, UPT, UR32, 0x100, URZ ;  /* 0x0000010020147897 */ /* 0x000fe4000fffe0ff */
[----:B------:R-:W-:Y:S02]  /*2420*/  UIADD3 UR24, UPT, UPT, UR11, 0x100, URZ ;  /* 0x000001000b187890 */ /* 0x000fe4000fffe0ff */
[----:B------:R-:W-:Y:S02]  /*2430*/  UIADD3.64 UR22, UPT, UPT, UR34, 0x3fe, URZ ;  /* 0x000003fe22167897 */ /* 0x000fe4000fffe0ff */
[----:B------:R-:W-:Y:S02]  /*2440*/  UIADD3 UR25, UPT, UPT, UR11, 0x100, URZ ;  /* 0x000001000b197890 */ /* 0x000fe4000fffe0ff */
[----:B------:R-:W-:Y:S02]  /*2450*/  UIADD3.64 UR26, UPT, UPT, UR34, 0x400, URZ ;  /* 0x00000400221a7897 */ /* 0x000fe4000fffe0ff */
[----:B------:R-:W-:-:S02]  /*2460*/  UIADD3 UR48, UPT, UPT, UR11, 0x100, URZ ;  /* 0x000001000b307890 */ /* 0x000fc4000fffe0ff */
[----:B------:R-:W-:Y:S01]  /*2470*/  UIADD3.64 UR28, UPT, UPT, UR34, 0x402, URZ ;  /* 0x00000402221c7897 */ /* 0x000fe2000fffe0ff */
[----:B------:R-:W-:Y:S01]  /*2480*/  UMOV UR36, 0x0 ;  /* 0x0000000000247882 */ /* 0x000fe20000000000 */
[----:B------:R-:W-:Y:S01]  /*2490*/  UMOV UR37, 0x8410490 ;  /* 0x0841049000257882 */ /* 0x000fe20000000000 */
[----:B------:R-:W-:Y:S01]  /*24a0*/  UIADD3 UR49, UPT, UPT, UR11, 0x100, URZ ;  /* 0x000001000b317890 */ /* 0x000fe2000fffe0ff */
[----:B------:R-:W-:Y:S01]  /*24b0*/  UMOV UR9, 0x40004040 ;  /* 0x4000404000097882 */ /* 0x000fe20000000000 */
[----:B------:R-:W-:Y:S01]  /*24c0*/  UIADD3.64 UR30, UPT, UPT, UR34, 0x404, URZ ;  /* 0x00000404221e7897 */ /* 0x000fe2000fffe0ff */
[----:B------:R-:W-:Y:S01]  /*24d0*/  UMOV UR5, 0x40004040 ;  /* 0x4000404000057882 */ /* 0x000fe20000000000 */
[----:B------:R-:W-:Y:S01]  /*24e0*/  UMOV UR38, 0x0 ;  /* 0x0000000000267882 */ /* 0x000fe20000000000 */
[----:B------:R-:W-:Y:S01]  /*24f0*/  UMOV UR39, 0x8410490 ;  /* 0x0841049000277882 */ /* 0x000fe20000000000 */
[----:B------:R-:W-:Y:S01]  /*2500*/  UMOV UR40, 0x0 ;  /* 0x0000000000287882 */ /* 0x000fe20000000000 */
[----:B------:R-:W-:Y:S01]  /*2510*/  UMOV UR41, 0x8410490 ;  /* 0x0841049000297882 */ /* 0x000fe20000000000 */
[----:B------:R0:W-:Y:S01]  /*2520*/  UTCHMMA gdesc[UR8], gdesc[UR4], tmem[UR11], tmem[UR36], idesc[UR37], !UPT ;  /* 0x00ff2404080075ea */ /* 0x0001e2000f80000b */
[----:B------:R-:W-:Y:S01]  /*2530*/  UMOV UR42, 0x0 ;  /* 0x00000000002a7882 */ /* 0x000fe20000000000 */
[----:B------:R-:W-:Y:S01]  /*2540*/  UMOV UR43, 0x8410490 ;  /* 0x08410490002b7882 */ /* 0x000fe20000000000 */
[----:B------:R0:W-:Y:S01]  /*2550*/  UTCHMMA gdesc[UR34], gdesc[UR32], tmem[UR11], tmem[UR38], idesc[UR39], UPT ;  /* 0x00ff2620220075ea */ /* 0x0001e2000b80000b */
        /* <DEDUP_REMOVED lines=8> */
[----:B------:R0:W-:Y:S01]  /*25e0*/  UTCHMMA gdesc[UR22], gdesc[UR4], tmem[UR24], tmem[UR44], idesc[UR45], !UPT ;  /* 0x00ff2c04160075ea */ /* 0x0001e2000f800018 */
[----:B------:R-:W-:Y:S01]  /*25f0*/  UMOV UR52, 0x0 ;  /* 0x0000000000347882 */ /* 0x000fe20000000000 */
[----:B------:R-:W-:Y:S01]  /*2600*/  UMOV UR53, 0x8410490 ;  /* 0x0841049000357882 */ /* 0x000fe20000000000 */
[----:B------:R0:W-:Y:S01]  /*2610*/  UTCHMMA gdesc[UR26], gdesc[UR32], tmem[UR25], tmem[UR46], idesc[UR47], UPT ;  /* 0x00ff2e201a0075ea */ /* 0x0001e2000b800019 */
[----:B------:R0:W-:Y:S01]  /*2620*/  UTCHMMA gdesc[UR28], gdesc[UR16], tmem[UR48], tmem[UR50], idesc[UR51], UPT ;  /* 0x00ff32101c0075ea */ /* 0x0001e2000b800030 */
[----:B------:R0:W-:Y:S01]  /*2630*/  UTCHMMA gdesc[UR30], gdesc[UR20], tmem[UR49], tmem[UR52], idesc[UR53], UPT ;  /* 0x00ff34141e0075ea */ /* 0x0001e2000b800031 */
[----:B------:R-:W-:Y:S01]  /*2640*/  NOP ;  /* 0x0000000000007918 */ /* 0x000fe20000000000 */
.L_x_6:
[----:B------:R-:W-:Y:S01]  /*2650*/  ELECT P0, URZ, PT ;  /* 0x0000000000ff782f */ /* 0x000fe20003800000 */
[----:B0-----:R-:W-:-:S03]  /*2660*/  UIADD3 UR4, UPT, UPT, UR7, 0x10000, URZ ;  /* 0x0001000007047890 */ /* 0x001fc6000fffe0ff */
[----:B------:R-:W-:Y:S01]  /*2670*/  ISETP.LT.U32.AND P0, PT, R0, 0x20, P0 ;  /* 0x000000200000780c */ /* 0x000fe20000701070 */
[----:B------:R-:W-:-:S12]  /*2680*/  UMOV UR5, URZ ;  /* 0x000000ff00057c82 */ /* 0x000fd80008000000 */
[----:B------:R-:W-:Y:S01]  /*2690*/  VOTEU.ANY UP0, P0 ;  /* 0x0000000000ff7886 */ /* 0x000fe20000000100 */
[----:B------:R-:W-:-:S04]  /*26a0*/  VOTEU.ANY UP1, P0 ;  /* 0x0000000000ff7886 */ /* 0x000fc80000020100 */
[----:B------:R-:W-:Y:S01]  /*26b0*/  @UP0 UMOV UR8, UR4 ;  /* 0x0000000400080c82 */ /* 0x000fe20008000000 */
[----:B------:R-:W-:Y:S01]  /*26c0*/  USHF.L.U32 UR4, UR10, 0x15, URZ ;  /* 0x000000150a047899 */ /* 0x000fe200080006ff */
[----:B------:R0:W-:Y:S01]  /*26d0*/  @UP1 UTCBAR [UR8], URZ ;  /* 0x000000ff080013e9 */ /* 0x0001e200080000ff */
[----:B------:R-:W-:Y:S01]  /*26e0*/  BAR.SYNC.DEFER_BLOCKING 0x0 ;  /* 0x0000000000007b1d */ /* 0x000fe20000010000 */
[----:B------:R-:W-:Y:S02]  /*26f0*/  USHF.L.U32 UR5, UR10, 0x6, URZ ;  /* 0x000000060a057899 */ /* 0x000fe400080006ff */
[----:B------:R-:W-:Y:S02]  /*2700*/  ULOP3.LUT UR4, UR4, 0x600000, URZ, 0xc0, !UPT ;  /* 0x0060000004047892 */ /* 0x000fe4000f8ec0ff */
[----:B------:R-:W-:-:S04]  /*2710*/  ULOP3.LUT UR5, UR5, 0x100, URZ, 0xc0, !UPT ;  /* 0x0000010005057892 */ /* 0x000fc8000f8ec0ff */
[----:B------:R-:W-:Y:S01]  /*2720*/  UIADD3 UR4, UPT, UPT, UR5, UR4, UR11 ;  /* 0x0000000405047290 */ /* 0x000fe2000fffe00b */
[----:B------:R-:W1:Y:S02]  /*2730*/  SYNCS.PHASECHK.TRANS64.TRYWAIT P0, [UR7+0x10000], RZ ;  /* 0x010000ffff0075a7 */ /* 0x000e640008001107 */
[----:B01----:R-:W-:Y:S09]  /*2740*/  @!P0 BRA `(.L_x_7) ;  /* 0x0000005800b08947 */ /* 0x003ff20003800000 */
.L_x_11:
[----:B------:R-:W0:Y:S01]  /*2750*/  S2R R68, SR_TID.X ;  /* 0x0000000000447919 */ /* 0x000e220000002100 */
[----:B------:R-:W1:Y:S01]  /*2760*/  LDCU.64 UR26, c[0x0][0x390] ;  /* 0x00007200ff1a77ac */ /* 0x000e620008000a00 */
[----:B------:R-:W-:Y:S06]  /*2770*/  BAR.SYNC.DEFER_BLOCKING 0x0 ;  /* 0x0000000000007b1d */ /* 0x000fec0000010000 */
[----:B------:R-:W2:Y:S01]  /*2780*/  LDCU.64 UR22, c[0x0][0x390] ;  /* 0x00007200ff1677ac */ /* 0x000ea20008000a00 */
[----:B------:R-:W3:Y:S01]  /*2790*/  LDCU.64 UR24, c[0x0][0x390] ;  /* 0x00007200ff1877ac */ /* 0x000ee20008000a00 */
[----:B------:R-:W4:Y:S01]  /*27a0*/  LDCU.64 UR28, c[0x0][0x390] ;  /* 0x00007200ff1c77ac */ /* 0x000f220008000a00 */
[----:B------:R-:W5:Y:S01]  /*27b0*/  LDCU.64 UR30, c[0x0][0x390] ;  /* 0x00007200ff1e77ac */ /* 0x000f620008000a00 */
[----:B------:R-:W0:Y:S01]  /*27c0*/  LDCU.64 UR32, c[0x0][0x390] ;  /* 0x00007200ff2077ac */ /* 0x000e220008000a00 */
[----:B------:R-:W1:Y:S01]  /*27d0*/  @!P2 SYNCS.CCTL.IV [UR7+0x10000] ;  /* 0x01000000ff00a9b1 */ /* 0x000e620008000007 */
[----:B------:R-:W0:Y:S02]  /*27e0*/  LDCU.64 UR34, c[0x0][0x390] ;  /* 0x00007200ff2277ac */ /* 0x000e240008000a00 */
[----:B0-----:R0:W-:Y:S01]  /*27f0*/  STL [R1+0x538], R68 ;  /* 0x0005384401007387 */ /* 0x0011e20000100800 */
[----:B------:R-:W1:Y:S01]  /*2800*/  LDCU.64 UR36, c[0x0][0x390] ;  /* 0x00007200ff2477ac */ /* 0x000e620008000a00 */
[----:B------:R-:W1:Y:S01]  /*2810*/  LDCU.64 UR38, c[0x0][0x390] ;  /* 0x00007200ff2677ac */ /* 0x000e620008000a00 */
[----:B0-----:R-:W0:Y:S01]  /*2820*/  LDTM.x64 R8, tmem[UR4] ;  /* 0x00000004000879ee */ /* 0x001e220008340000 */
[----:B------:R-:W0:Y:S01]  /*2830*/  LDCU.64 UR40, c[0x0][0x390] ;  /* 0x00007200ff2877ac */ /* 0x000e220008000a00 */
[----:B------:R-:W0:Y:S01]  /*2840*/  LDCU.64 UR42, c[0x0][0x390] ;  /* 0x00007200ff2a77ac */ /* 0x000e220008000a00 */
[----:B------:R-:W0:Y:S01]  /*2850*/  LDCU.64 UR8, c[0x0][0x390] ;  /* 0x00007200ff0877ac */ /* 0x000e220008000a00 */
[----:B------:R-:W0:Y:S01]  /*2860*/  LDCU.64 UR14, c[0x0][0x390] ;  /* 0x00007200ff0e77ac */ /* 0x000e220008000a00 */
[----:B------:R-:W0:Y:S01]  /*2870*/  LDCU.64 UR16, c[0x0][0x390] ;  /* 0x00007200ff1077ac */ /* 0x000e220008000a00 */
[----:B------:R-:W0:Y:S02]  /*2880*/  LDCU.64 UR20, c[0x0][0x390] ;  /* 0x00007200ff1477ac */ /* 0x000e240008000a00 */
[----:B0-----:R-:W-:Y:S01]  /*2890*/  STL.64 [R1+0x190], R8 ;  /* 0x0001900801007387 */ /* 0x001fe20000100a00 */
[----:B------:R-:W-:Y:S01]  /*28a0*/  IMAD.MOV.U32 R5, RZ, RZ, R58 ;  /* 0x000000ffff057224 */ /* 0x000fe200078e003a */
[----:B------:R-:W0:Y:S01]  /*28b0*/  LDCU.64 UR18, c[0x0][0x390] ;  /* 0x00007200ff1277ac */ /* 0x000e220008000a00 */
[----:B------:R-:W-:Y:S01]  /*28c0*/  IMAD.MOV.U32 R4, RZ, RZ, R59 ;  /* 0x000000ffff047224 */ /* 0x000fe200078e003b */
[----:B------:R-:W-:Y:S01]  /*28d0*/  STL.64 [R1+0x198], R10 ;  /* 0x0001980a01007387 */ /* 0x000fe20000100a00 */
[----:B------:R-:W-:-:S02]  /*28e0*/  IMAD.MOV.U32 R107, RZ, RZ, R68 ;  /* 0x000000ffff6b7224 */ /* 0x000fc400078e0044 */
[----:B------:R-:W-:Y:S01]  /*28f0*/  IMAD.MOV.U32 R121, RZ, RZ, R60 ;  /* 0x000000ffff797224 */ /* 0x000fe200078e003c */
[----:B------:R-:W-:Y:S01]  /*2900*/  STL.64 [R1+0x1a0], R12 ;  /* 0x0001a00c01007387 */ /* 0x000fe20000100a00 */
[----:B------:R-:W-:Y:S02]  /*2910*/  IMAD.MOV.U32 R120, RZ, RZ, R61 ;  /* 0x000000ffff787224 */ /* 0x000fe400078e003d */
[----:B------:R-:W-:Y:S01]  /*2920*/  IMAD.MOV.U32 R119, RZ, RZ, R62 ;  /* 0x000000ffff777224 */ /* 0x000fe200078e003e */
[----:B------:R-:W-:Y:S01]  /*2930*/  STL.64 [R1+0x1a8], R14 ;  /* 0x0001a80e01007387 */ /* 0x000fe20000100a00 */
[----:B------:R-:W-:Y:S02]  /*2940*/  IMAD.MOV.U32 R118, RZ, RZ, R63 ;  /* 0x000000ffff767224 */ /* 0x000fe400078e003f */
        /* <DEDUP_REMOVED lines=10> */
[----:B------:R-:W-:Y:S04]  /*29f0*/  STL.64 [R1+0x1c8], R22 ;  /* 0x0001c81601007387 */ /* 0x000fe80000100a00 */
        /* <DEDUP_REMOVED lines=17> */
[----:B------:R-:W2:Y:S04]  /*2b10*/  LDL.LU R68, [R1+0x538] ;  /* 0x0005380001447983 */ /* 0x000ea80000300800 */
[----:B------:R0:W-:Y:S02]  /*2b20*/  STL.64 [R1+0x530], R4 ;  /* 0x0005300401007387 */ /* 0x0001e40000100a00 */
[----:B0-----:R-:W0:Y:S02]  /*2b30*/  LDTM.x64 R4, tmem[UR4+0x40] ;  /* 0x00004004000479ee */ /* 0x001e240008340000 */
[----:B0-----:R-:W-:Y:S01]  /*2b40*/  STL.64 [R1+0x100], R4 ;  /* 0x0001000401007387 */ /* 0x001fe20000100a00 */
        /* <DEDUP_REMOVED lines=26> */
[----:B------:R0:W-:Y:S01]  /*2cf0*/  STL [R1+0x148], R22 ;  /* 0x0001481601007387 */ /* 0x0001e20000100800 */
[----:B------:R-:W-:-:S02]  /*2d00*/  IMAD.MOV.U32 R77, RZ, RZ, R41 ;  /* 0x000000ffff4d7224 */ /* 0x000fc400078e0029 */
[----:B------:R-:W-:Y:S02]  /*2d10*/  IMAD.MOV.U32 R78, RZ, RZ, R42 ;  /* 0x000000ffff4e7224 */ /* 0x000fe400078e002a */
[----:B------:R-:W-:Y:S02]  /*2d20*/  IMAD.MOV.U32 R79, RZ, RZ, R43 ;  /* 0x000000ffff4f7224 */ /* 0x000fe400078e002b */
[----:B------:R-:W-:Y:S02]  /*2d30*/  IMAD.MOV.U32 R80, RZ, RZ, R44 ;  /* 0x000000ffff507224 */ /* 0x000fe400078e002c */
[----:B------:R-:W-:Y:S02]  /*2d40*/  IMAD.MOV.U32 R81, RZ, RZ, R45 ;  /* 0x000000ffff517224 */ /* 0x000fe400078e002d */
[----:B------:R-:W-:Y:S02]  /*2d50*/  IMAD.MOV.U32 R82, RZ, RZ, R46 ;  /* 0x000000ffff527224 */ /* 0x000fe400078e002e */
        /* <DEDUP_REMOVED lines=21> */
[----:B0-----:R-:W0:Y:S02]  /*2eb0*/  LDTM.x64 R4, tmem[UR4+0x80] ;  /* 0x00008004000479ee */ /* 0x001e240008340000 */
[----:B0-----:R0:W-:Y:S04]  /*2ec0*/  STL.64 [R1], R4 ;  /* 0x0000000401007387 */ /* 0x0011e80000100a00 */
        /* <DEDUP_REMOVED lines=30> */
[----:B------:R1:W-:Y:S04]  /*30b0*/  STL.64 [R1+0xf8], R66 ;  /* 0x0000f84201007387 */ /* 0x0003e80000100a00 */
[----:B0-----:R-:W3:Y:S01]  /*30c0*/  LDL.LU.64 R4, [R1+0x530] ;  /* 0x0005300001047983 */ /* 0x001ee20000300a00 */
[----:B--2---:R-:W-:-:S02]  /*30d0*/  IMAD.SHL.U32 R0, R68, 0x1000, RZ ;  /* 0x0000100044007824 */ /* 0x004fc400078e00ff */
[----:B------:R-:W-:-:S03]  /*30e0*/  IMAD.SHL.U32 R3, R68, 0x10, RZ ;  /* 0x0000001044037824 */ /* 0x000fc600078e00ff */
[----:B------:R-:W-:-:S04]  /*30f0*/  LOP3.LUT R0, R0, 0x7000, RZ, 0xc0, !PT ;  /* 0x0000700000007812 */ /* 0x000fc800078ec0ff */
[----:B------:R-:W-:Y:S01]  /*3100*/  LOP3.LUT R2, R0, 0xff0, R3, 0xf8, !PT ;  /* 0x00000ff000027812 */ /* 0x000fe200078ef803 */
[----:B---3--:R-:W-:Y:S02]  /*3110*/  IMAD.MOV.U32 R0, RZ, RZ, R5 ;  /* 0x000000ffff007224 */ /* 0x008fe400078e0005 */
[----:B------:R-:W-:Y:S02]  /*3120*/  IMAD.MOV.U32 R3, RZ, RZ, R4 ;  /* 0x000000ffff037224 */ /* 0x000fe400078e0004 */
[----:B-1----:R-:W0:Y:S01]  /*3130*/  LDTM.x64 R4, tmem[UR4+0xc0] ;  /* 0x0000c004000479ee */ /* 0x002e220008340000 */
[----:B------:R-:W-:Y:S01]  /*3140*/  NOP ;  /* 0x0000000000007918 */ /* 0x000fe20000000000 */
[----:B------:R-:W1:Y:S01]  /*3150*/  LDCU.64 UR4, c[0x0][0x390] ;  /* 0x00007200ff0477ac */ /* 0x000e620008000a00 */
[----:B0-----:R-:W-:Y:S04]  /*3160*/  STL.64 [R1+0x428], R66 ;  /* 0x0004284201007387 */ /* 0x001fe80000100a00 */
        /* <DEDUP_REMOVED lines=31> */
[----:B0-----:R-:W2:Y:S04]  /*3360*/  LDL.LU R4, [R1+0x190] ;  /* 0x0001900001047983 */ /* 0x001ea80000300800 */
[----:B------:R-:W2:Y:S04]  /*3370*/  LDL.LU R5, [R1+0x194] ;  /* 0x0001940001057983 */ /* 0x000ea80000300800 */
[----:B------:R-:W2:Y:S04]  /*3380*/  LDL.LU R6, [R1+0x198] ;  /* 0x0001980001067983 */ /* 0x000ea80000300800 */
[----:B------:R-:W2:Y:S04]  /*3390*/  LDL.LU R7, [R1+0x19c] ;  /* 0x00019c0001077983 */ /* 0x000ea80000300800 */
[----:B------:R-:W3:Y:S04]  /*33a0*/  LDL.LU R8, [R1+0x1a0] ;  /* 0x0001a00001087983 */ /* 0x000ee80000300800 */
[----:B------:R-:W3:Y:S04]  /*33b0*/  LDL.LU R9, [R1+0x1a4] ;  /* 0x0001a40001097983 */ /* 0x000ee80000300800 */
[----:B------:R-:W3:Y:S04]  /*33c0*/  LDL.LU R10, [R1+0x1a8] ;  /* 0x0001a800010a7983 */ /* 0x000ee80000300800 */
[----:B------:R-:W3:Y:S04]  /*33d0*/  LDL.LU R11, [R1+0x1ac] ;  /* 0x0001ac00010b7983 */ /* 0x000ee80000300800 */
[----:B------:R-:W4:Y:S04]  /*33e0*/  LDL.LU R12, [R1+0x1b0] ;  /* 0x0001b000010c7983 */ /* 0x000f280000300800 */
[----:B------:R-:W4:Y:S04]  /*33f0*/  LDL.LU R13, [R1+0x1b4] ;  /* 0x0001b400010d7983 */ /* 0x000f280000300800 */
[----:B------:R-:W4:Y:S04]  /*3400*/  LDL.LU R14, [R1+0x1b8] ;  /* 0x0001b800010e7983 */ /* 0x000f280000300800 */
[----:B------:R-:W4:Y:S04]  /*3410*/  LDL.LU R15, [R1+0x1bc] ;  /* 0x0001bc00010f7983 */ /* 0x000f280000300800 */
[----:B------:R-:W5:Y:S04]  /*3420*/  LDL.LU R16, [R1+0x1c0] ;  /* 0x0001c00001107983 */ /* 0x000f680000300800 */
        /* <DEDUP_REMOVED lines=36> */
[----:B------:R-:W5:Y:S01]  /*3670*/  LDL.LU R53, [R1+0x254] ;  /* 0x0002540001357983 */ /* 0x000f620000300800 */
[----:B------:R-:W-:Y:S01]  /*3680*/  IMAD.MOV.U32 R62, RZ, RZ, R109 ;  /* 0x000000ffff3e7224 */ /* 0x000fe200078e006d */
[----:B------:R-:W-:Y:S01]  /*3690*/  LOP3.LUT R109, R2, 0x10, RZ, 0x3c, !PT ;  /* 0x00000010026d7812 */ /* 0x000fe200078e3cff */
[----:B------:R-:W-:Y:S01]  /*36a0*/  IMAD.MOV.U32 R67, RZ, RZ, R104 ;  /* 0x000000ffff437224 */ /* 0x000fe200078e0068 */
[----:B------:R-:W-:Y:S01]  /*36b0*/  LOP3.LUT R104, R68, 0xe0, RZ, 0xc0, !PT ;  /* 0x000000e044687812 */ /* 0x000fe200078ec0ff */
[----:B------:R-:W-:Y:S01]  /*36c0*/  IMAD.MOV.U32 R63, RZ, RZ, R108 ;  /* 0x000000ffff3f7224 */ /* 0x000fe200078e006c */
[C---:B------:R-:W-:Y:S01]  /*36d0*/  LOP3.LUT R108, R2.reuse, 0x20, RZ, 0x3c, !PT ;  /* 0x00000020026c7812 */ /* 0x040fe200078e3cff */
[----:B------:R-:W-:Y:S01]  /*36e0*/  IMAD.MOV.U32 R64, RZ, RZ, R107 ;  /* 0x000000ffff407224 */ /* 0x000fe200078e006b */
[C---:B------:R-:W-:Y:S01]  /*36f0*/  LOP3.LUT R107, R2.reuse, 0x30, RZ, 0x3c, !PT ;  /* 0x00000030026b7812 */ /* 0x040fe200078e3cff */
[----:B------:R-:W-:Y:S01]  /*3700*/  IMAD.MOV.U32 R65, RZ, RZ, R106 ;  /* 0x000000ffff417224 */ /* 0x000fe200078e006a */
[C---:B------:R-:W-:Y:S01]  /*3710*/  LOP3.LUT R106, R2.reuse, 0x40, RZ, 0x3c, !PT ;  /* 0x00000040026a7812 */ /* 0x040fe200078e3cff */
[----:B------:R-:W-:Y:S01]  /*3720*/  IMAD.MOV.U32 R61, RZ, RZ, R113 ;  /* 0x000000ffff3d7224 */ /* 0x000fe200078e0071 */
[----:B------:R-:W-:Y:S01]  /*3730*/  SHF.R.U32.HI R113, RZ, 0x1, R104 ;  /* 0x00000001ff717819 */ /* 0x000fe20000011668 */
[----:B------:R-:W-:Y:S01]  /*3740*/  IMAD.MOV.U32 R66, RZ, RZ, R105 ;  /* 0x000000ffff427224 */ /* 0x000fe200078e0069 */
[C---:B------:R-:W-:Y:S01]  /*3750*/  LOP3.LUT R105, R2.reuse, 0x50, RZ, 0x3c, !PT ;  /* 0x0000005002697812 */ /* 0x040fe200078e3cff */
[----:B------:R-:W-:Y:S01]  /*3760*/  IMAD.MOV.U32 R55, RZ, RZ, R3 ;  /* 0x000000ffff377224 */ /* 0x000fe200078e0003 */
[----:B------:R-:W-:-:S02]  /*3770*/  LOP3.LUT R104, R2, 0x60, RZ, 0x3c, !PT ;  /* 0x0000006002687812 */ /* 0x000fc400078e3cff */
[----:B------:R-:W-:Y:S01]  /*3780*/  LOP3.LUT R3, R2, 0x70, RZ, 0x3c, !PT ;  /* 0x0000007002037812 */ /* 0x000fe200078e3cff */
[----:B------:R-:W-:Y:S01]  /*3790*/  IMAD.MOV.U32 R56, RZ, RZ, R121 ;  /* 0x000000ffff387224 */ /* 0x000fe200078e0079 */
[C---:B------:R-:W-:Y:S01]  /*37a0*/  LOP3.LUT R121, R68.reuse, 0xe0, RZ, 0xc0, !PT ;  /* 0x000000e044797812 */ /* 0x040fe200078ec0ff */
[----:B------:R-:W-:Y:S01]  /*37b0*/  IMAD.MOV.U32 R57, RZ, RZ, R120 ;  /* 0x000000ffff397224 */ /* 0x000fe200078e0078 */
[----:B------:R-:W-:Y:S01]  /*37c0*/  LOP3.LUT R120, R68, 0x1f, RZ, 0xc0, !PT ;  /* 0x0000001f44787812 */ /* 0x000fe200078ec0ff */
[----:B------:R-:W-:Y:S02]  /*37d0*/  IMAD.MOV.U32 R54, RZ, RZ, R0 ;  /* 0x000000ffff367224 */ /* 0x000fe400078e0000 */
[----:B------:R-:W-:Y:S02]  /*37e0*/  IMAD.SHL.U32 R68, R121, 0x80, RZ ;  /* 0x0000008079447824 */ /* 0x000fe400078e00ff */
[----:B------:R-:W-:-:S05]  /*37f0*/  IMAD.SHL.U32 R0, R120, 0x10, RZ ;  /* 0x0000001078007824 */ /* 0x000fca00078e00ff */
[----:B------:R-:W-:Y:S01]  /*3800*/  LOP3.LUT R0, R113, R68, R0, 0x1e, !PT ;  /* 0x0000004471007212 */ /* 0x000fe200078e1e00 */
[----:B------:R-:W-:Y:S02]  /*3810*/  IMAD.MOV.U32 R58, RZ, RZ, R119 ;  /* 0x000000ffff3a7224 */ /* 0x000fe400078e0077 */
[----:B------:R-:W-:Y:S01]  /*3820*/  IMAD.MOV.U32 R60, RZ, RZ, R114 ;  /* 0x000000ffff3c7224 */ /* 0x000fe200078e0072 */
[----:B--2---:R-:W-:Y:S04]  /*3830*/  STS.128 [R2+UR7], R4 ;  /* 0x0000000402007988 */ /* 0x004fe80008000c07 */
[----:B---3--:R-:W-:Y:S04]  /*3840*/  STS.128 [R109+UR7], R8 ;  /* 0x000000086d007988 */ /* 0x008fe80008000c07 */
[----:B----4-:R-:W-:Y:S04]  /*3850*/  STS.128 [R108+UR7], R12 ;  /* 0x0000000c6c007988 */ /* 0x010fe80008000c07 */
[----:B-----5:R-:W-:Y:S04]  /*3860*/  STS.128 [R107+UR7], R16 ;  /* 0x000000106b007988 */ /* 0x020fe80008000c07 */
[----:B------:R-:W-:Y:S04]  /*3870*/  STS.128 [R106+UR7], R20 ;  /* 0x000000146a007988 */ /* 0x000fe80008000c07 */
[----:B------:R-:W-:Y:S04]  /*3880*/  STS.128 [R105+UR7], R24 ;  /* 0x0000001869007988 */ /* 0x000fe80008000c07 */
[----:B------:R-:W-:Y:S04]  /*3890*/  STS.128 [R104+UR7], R28 ;  /* 0x0000001c68007988 */ /* 0x000fe80008000c07 */
[----:B------:R-:W-:Y:S01]  /*38a0*/  STS.128 [R3+UR7], R32 ;  /* 0x0000002003007988 */ /* 0x000fe20008000c07 */
[----:B------:R-:W-:Y:S06]  /*38b0*/  BAR.SYNC.DEFER_BLOCKING 0x0 ;  /* 0x0000000000007b1d */ /* 0x000fec0000010000 */
[----:B------:R-:W0:Y:S04]  /*38c0*/  LDSM.16.M88.4 R4, [R0+UR7] ;  /* 0x000000070004783b */ /* 0x000e280008000200 */
[----:B------:R-:W-:Y:S04]  /*38d0*/  LDSM.16.M88.4 R12, [R0+UR7+0x400] ;  /* 0x00040007000c783b */ /* 0x000fe80008000200 */
[----:B------:R-:W-:Y:S01]  /*38e0*/  LDSM.16.M88.4 R8, [R0+UR7+0x600] ;  /* 0x000600070008783b */ /* 0x000fe20008000200 */
[----:B0-----:R-:W-:-:S03]  /*38f0*/  IMAD.MOV.U32 R119, RZ, RZ, R4 ;  /* 0x000000ffff777224 */ /* 0x001fc600078e0004 */
[----:B------:R-:W-:Y:S01]  /*3900*/  STL.64 [R1+0x290], R6 ;  /* 0x0002900601007387 */ /* 0x000fe20000100a00 */
[----:B------:R-:W-:-:S03]  /*3910*/  IMAD.MOV.U32 R114, RZ, RZ, R5 ;  /* 0x000000ffff727224 */ /* 0x000fc600078e0005 */
[----:B------:R-:W0:Y:S04]  /*3920*/  LDSM.16.M88.4 R4, [R0+UR7+0x200] ;  /* 0x000200070004783b */ /* 0x000e280008000200 */
[----:B0-----:R-:W-:Y:S04]  /*3930*/  STL.64 [R1+0x298], R4 ;  /* 0x0002980401007387 */ /* 0x001fe80000100a00 */
[----:B------:R-:W-:Y:S04]  /*3940*/  STL.64 [R1+0x2a0], R6 ;  /* 0x0002a00601007387 */ /* 0x000fe80000100a00 */
[----:B------:R-:W0:Y:S04]  /*3950*/  LDSM.16.M88.4 R4, [R0+UR7+0x800] ;  /* 0x000800070004783b */ /* 0x000e280008000200 */
[----:B------:R-:W-:Y:S04]  /*3960*/  STL.64 [R1+0x2a8], R12 ;  /* 0x0002a80c01007387 */ /* 0x000fe80000100a00 */
[----:B------:R-:W-:Y:S04]  /*3970*/  STL.64 [R1+0x2b0], R14 ;  /* 0x0002b00e01007387 */ /* 0x000fe80000100a00 */
[----:B------:R-:W-:Y:S04]  /*3980*/  STL.64 [R1+0x2b8], R8 ;  /* 0x0002b80801007387 */ /* 0x000fe80000100a00 */
[----:B------:R-:W-:Y:S04]  /*3990*/  STL.64 [R1+0x2c0], R10 ;  /* 0x0002c00a01007387 */ /* 0x000fe80000100a00 */
[----:B------:R-:W2:Y:S04]  /*39a0*/  LDSM.16.M88.4 R12, [R0+UR7+0xa00] ;  /* 0x000a0007000c783b */ /* 0x000ea80008000200 */
[----:B------:R-:W3:Y:S04]  /*39b0*/  LDSM.16.M88.4 R8, [R0+UR7+0xc00] ;  /* 0x000c00070008783b */ /* 0x000ee80008000200 */
[----:B0-----:R-:W-:Y:S04]  /*39c0*/  STL.64 [R1+0x2c8], R4 ;  /* 0x0002c80401007387 */ /* 0x001fe80000100a00 */
[----:B------:R-:W-:Y:S04]  /*39d0*/  STL.64 [R1+0x2d0], R6 ;  /* 0x0002d00601007387 */ /* 0x000fe80000100a00 */
[----:B------:R-:W0:Y:S01]  /*39e0*/  LDSM.16.M88.4 R4, [R0+UR7+0xe00] ;  /* 0x000e00070004783b */ /* 0x000e220008000200 */
[----:B------:R-:W-:Y:S01]  /*39f0*/  BAR.SYNC.DEFER_BLOCKING 0x0 ;  /* 0x0000000000007b1d */ /* 0x000fe20000010000 */
[----:B------:R-:W-:-:S05]  /*3a00*/  IMAD.MOV.U32 R59, RZ, RZ, R118 ;  /* 0x000000ffff3b7224 */ /* 0x000fca00078e0076 */
[----:B------:R-:W-:Y:S04]  /*3a10*/  STS.128 [R2+UR7], R36 ;  /* 0x0000002402007988 */ /* 0x000fe80008000c07 */
[----:B------:R-:W-:Y:S04]  /*3a20*/  STS.128 [R109+UR7], R40 ;  /* 0x000000286d007988 */ /* 0x000fe80008000c07 */
[----:B------:R-:W-:Y:S04]  /*3a30*/  STS.128 [R108+UR7], R44 ;  /* 0x0000002c6c007988 */ /* 0x000fe80008000c07 */
[----:B------:R-:W-:Y:S04]  /*3a40*/  STS.128 [R107+UR7], R48 ;  /* 0x000000306b007988 */ /* 0x000fe80008000c07 */
[----:B------:R-:W-:Y:S04]  /*3a50*/  STS.128 [R106+UR7], R52 ;  /* 0x000000346a007988 */ /* 0x000fe80008000c07 */
[----:B------:R-:W-:Y:S04]  /*3a60*/  STS.128 [R105+UR7], R56 ;  /* 0x0000003869007988 */ /* 0x000fe80008000c07 */
[----:B------:R-:W-:Y:S04]  /*3a70*/  STS.128 [R104+UR7], R60 ;  /* 0x0000003c68007988 */ /* 0x000fe80008000c07 */
[----:B------:R-:W-:Y:S04]  /*3a80*/  STS.128 [R3+UR7], R64 ;  /* 0x0000004003007988 */ /* 0x000fe80008000c07 */
[----:B--2---:R-:W-:Y:S04]  /*3a90*/  STL.64 [R1+0x2f8], R12 ;  /* 0x0002f80c01007387 */ /* 0x004fe80000100a00 */
[----:B------:R-:W-:Y:S01]  /*3aa0*/  STL.64 [R1+0x300], R14 ;  /* 0x0003000e01007387 */ /* 0x000fe20000100a00 */
[----:B------:R-:W-:Y:S06]  /*3ab0*/  BAR.SYNC.DEFER_BLOCKING 0x0 ;  /* 0x0000000000007b1d */ /* 0x000fec0000010000 */
[----:B---3--:R-:W-:Y:S04]  /*3ac0*/  STL.64 [R1+0x2e8], R8 ;  /* 0x0002e80801007387 */ /* 0x008fe80000100a00 */
[----:B------:R-:W-:Y:S04]  /*3ad0*/  STL.64 [R1+0x2f0], R10 ;  /* 0x0002f00a01007387 */ /* 0x000fe80000100a00 */
[----:B0-----:R-:W-:Y:S04]  /*3ae0*/  STL.64 [R1+0x2d8], R4 ;  /* 0x0002d80401007387 */ /* 0x001fe80000100a00 */
[----:B------:R-:W-:Y:S04]  /*3af0*/  STL.64 [R1+0x2e0], R6 ;  /* 0x0002e00601007387 */ /* 0x000fe80000100a00 */
[----:B------:R-:W0:Y:S04]  /*3b00*/  LDSM.16.M88.4 R4, [R0+UR7] ;  /* 0x000000070004783b */ /* 0x000e280008000200 */
[----:B------:R-:W2:Y:S04]  /*3b10*/  LDSM.16.M88.4 R8, [R0+UR7+0x200] ;  /* 0x000200070008783b */ /* 0x000ea80008000200 */
[----:B------:R-:W-:Y:S01]  /*3b20*/  LDSM.16.M88.4 R12, [R0+UR7+0x600] ;  /* 0x00060007000c783b */ /* 0x000fe20008000200 */
[----:B0-----:R-:W-:-:S03]  /*3b30*/  IMAD.MOV.U32 R118, RZ, RZ, R4 ;  /* 0x000000ffff767224 */ /* 0x001fc600078e0004 */
[----:B------:R-:W-:Y:S01]  /*3b40*/  STL.64 [R1+0x218], R6 ;  /* 0x0002180601007387 */ /* 0x000fe20000100a00 */
[----:B------:R-:W-:-:S03]  /*3b50*/  IMAD.MOV.U32 R113, RZ, RZ, R5 ;  /* 0x000000ffff717224 */ /* 0x000fc600078e0005 */
[----:B------:R-:W0:Y:S04]  /*3b60*/  LDSM.16.M88.4 R4, [R0+UR7+0x400] ;  /* 0x000400070004783b */ /* 0x000e280008000200 */
[----:B--2---:R-:W-:Y:S04]  /*3b70*/  STL.64 [R1+0x220], R8 ;  /* 0x0002200801007387 */ /* 0x004fe80000100a00 */
[----:B------:R-:W-:Y:S04]  /*3b80*/  STL.64 [R1+0x228], R10 ;  /* 0x0002280a01007387 */ /* 0x000fe80000100a00 */
[----:B------:R-:W2:Y:S04]  /*3b90*/  LDSM.16.M88.4 R8, [R0+UR7+0x800] ;  /* 0x000800070008783b */ /* 0x000ea80008000200 */
[----:B0-----:R-:W-:Y:S04]  /*3ba0*/  STL.64 [R1+0x230], R4 ;  /* 0x0002300401007387 */ /* 0x001fe80000100a00 */
[----:B------:R-:W-:Y:S04]  /*3bb0*/  STL.64 [R1+0x238], R6 ;  /* 0x0002380601007387 */ /* 0x000fe80000100a00 */
[----:B------:R-:W0:Y:S04]  /*3bc0*/  LDSM.16.M88.4 R4, [R0+UR7+0xa00] ;  /* 0x000a00070004783b */ /* 0x000e280008000200 */
[----:B------:R-:W-:Y:S04]  /*3bd0*/  STL.64 [R1+0x240], R12 ;  /* 0x0002400c01007387 */ /* 0x000fe80000100a00 */
[----:B------:R-:W-:Y:S04]  /*3be0*/  STL.64 [R1+0x248], R14 ;  /* 0x0002480e01007387 */ /* 0x000fe80000100a00 */
[----:B------:R-:W3:Y:S04]  /*3bf0*/  LDSM.16.M88.4 R12, [R0+UR7+0xc00] ;  /* 0x000c0007000c783b */ /* 0x000ee80008000200 */
[----:B--2---:R-:W-:Y:S04]  /*3c00*/  STL.64 [R1+0x250], R8 ;  /* 0x0002500801007387 */ /* 0x004fe80000100a00 */
[----:B------:R-:W-:Y:S04]  /*3c10*/  STL.64 [R1+0x258], R10 ;  /* 0x0002580a01007387 */ /* 0x000fe80000100a00 */
[----:B------:R-:W2:Y:S04]  /*3c20*/  LDSM.16.M88.4 R8, [R0+UR7+0xe00] ;  /* 0x000e00070008783b */ /* 0x000ea80008000200 */
[----:B0-----:R0:W-:Y:S04]  /*3c30*/  STL.64 [R1+0x280], R4 ;  /* 0x0002800401007387 */ /* 0x0011e80000100a00 */
[----:B------:R4:W-:Y:S04]  /*3c40*/  STL.64 [R1+0x288], R6 ;  /* 0x0002880601007387 */ /* 0x0009e80000100a00 */
[----:B0-----:R-:W5:Y:S04]  /*3c50*/  LDL.LU R4, [R1] ;  /* 0x0000000001047983 */ /* 0x001f680000300800 */
[----:B---3--:R-:W-:Y:S04]  /*3c60*/  STL.64 [R1+0x270], R12 ;  /* 0x0002700c01007387 */ /* 0x008fe80000100a00 */
[----:B------:R-:W-:Y:S04]  /*3c70*/  STL.64 [R1+0x278], R14 ;  /* 0x0002780e01007387 */ /* 0x000fe80000100a00 */
[----:B--2---:R0:W-:Y:S04]  /*3c80*/  STL.64 [R1+0x260], R8 ;  /* 0x0002600801007387 */ /* 0x0041e80000100a00 */
[----:B------:R2:W-:Y:S04]  /*3c90*/  STL.64 [R1+0x268], R10 ;  /* 0x0002680a01007387 */ /* 0x0005e80000100a00 */
[----:B------:R-:W5:Y:S04]  /*3ca0*/  LDL.LU R5, [R1+0x4] ;  /* 0x0000040001057983 */ /* 0x000f680000300800 */
[----:B----4-:R-:W3:Y:S04]  /*3cb0*/  LDL.LU R6, [R1+0x8] ;  /* 0x0000080001067983 */ /* 0x010ee80000300800 */
[----:B------:R-:W3:Y:S04]  /*3cc0*/  LDL.LU R7, [R1+0xc] ;  /* 0x00000c0001077983 */ /* 0x000ee80000300800 */
[----:B0-----:R-:W4:Y:S04]  /*3cd0*/  LDL.LU R8, [R1+0x10] ;  /* 0x0000100001087983 */ /* 0x001f280000300800 */
[----:B------:R-:W4:Y:S04]  /*3ce0*/  LDL.LU R9, [R1+0x14] ;  /* 0x0000140001097983 */ /* 0x000f280000300800 */
[----:B--2---:R-:W2:Y:S04]  /*3cf0*/  LDL.LU R10, [R1+0x18] ;  /* 0x00001800010a7983 */ /* 0x004ea80000300800 */
[----:B------:R-:W2:Y:S04]  /*3d00*/  LDL.LU R11, [R1+0x1c] ;  /* 0x00001c00010b7983 */ /* 0x000ea80000300800 */
        /* <DEDUP_REMOVED lines=55> */
[----:B------:R-:W2:Y:S01]  /*4080*/  LDL.LU R67, [R1+0xfc] ;  /* 0x0000fc0001437983 */ /* 0x000ea20000300800 */
[----:B------:R-:W-:Y:S01]  /*4090*/  IMAD.MOV.U32 R68, RZ, RZ, R110 ;  /* 0x000000ffff447224 */ /* 0x000fe200078e006e */
[----:B------:R-:W-:Y:S06]  /*40a0*/  BAR.SYNC.DEFER_BLOCKING 0x0 ;  /* 0x0000000000007b1d */ /* 0x000fec0000010000 */
[----:B--2---:R-:W-:Y:S04]  /*40b0*/  STL.64 [R1+0x528], R66 ;  /* 0x0005284201007387 */ /* 0x004fe80000100a00 */
        /* <DEDUP_REMOVED lines=56> */
[----:B----4-:R-:W-:Y:S04]  /*4440*/  STL.64 [R1+0x440], R8 ;  /* 0x0004400801007387 */ /* 0x010fe80000100a00 */
[----:B---3--:R-:W-:Y:S04]  /*4450*/  STL.64 [R1+0x438], R6 ;  /* 0x0004380601007387 */ /* 0x008fe80000100a00 */
[----:B-----5:R-:W-:Y:S04]  /*4460*/  STL.64 [R1+0x430], R4 ;  /* 0x0004300401007387 */ /* 0x020fe80000100a00 */
[----:B--2---:R-:W-:Y:S04]  /*4470*/  STS.128 [R2+UR7], R40 ;  /* 0x0000002802007988 */ /* 0x004fe80008000c07 */
[----:B------:R-:W-:Y:S04]  /*4480*/  STS.128 [R109+UR7], R44 ;  /* 0x0000002c6d007988 */ /* 0x000fe80008000c07 */
[----:B------:R-:W-:Y:S04]  /*4490*/  STS.128 [R108+UR7], R48 ;  /* 0x000000306c007988 */ /* 0x000fe80008000c07 */
[----:B------:R-:W-:Y:S04]  /*44a0*/  STS.128 [R107+UR7], R52 ;  /* 0x000000346b007988 */ /* 0x000fe80008000c07 */
[----:B------:R-:W-:Y:S04]  /*44b0*/  STS.128 [R106+UR7], R56 ;  /* 0x000000386a007988 */ /* 0x000fe80008000c07 */
[----:B------:R-:W-:Y:S04]  /*44c0*/  STS.128 [R105+UR7], R60 ;  /* 0x0000003c69007988 */ /* 0x000fe80008000c07 */
[----:B------:R-:W-:Y:S04]  /*44d0*/  STS.128 [R104+UR7], R64 ;  /* 0x0000004068007988 */ /* 0x000fe80008000c07 */
[----:B------:R-:W-:Y:S01]  /*44e0*/  STS.128 [R3+UR7], R68 ;  /* 0x0000004403007988 */ /* 0x000fe20008000c07 */
[----:B------:R-:W-:Y:S06]  /*44f0*/  BAR.SYNC.DEFER_BLOCKING 0x0 ;  /* 0x0000000000007b1d */ /* 0x000fec0000010000 */
[----:B------:R-:W0:Y:S04]  /*4500*/  LDSM.16.M88.4 R36, [R0+UR7] ;  /* 0x000000070024783b */ /* 0x000e280008000200 */
[----:B------:R-:W2:Y:S04]  /*4510*/  LDSM.16.M88.4 R4, [R0+UR7+0x200] ;  /* 0x000200070004783b */ /* 0x000ea80008000200 */
[----:B------:R-:W3:Y:S04]  /*4520*/  LDSM.16.M88.4 R12, [R0+UR7+0x400] ;  /* 0x00040007000c783b */ /* 0x000ee80008000200 */
[----:B------:R-:W4:Y:S04]  /*4530*/  LDSM.16.M88.4 R8, [R0+UR7+0x600] ;  /* 0x000600070008783b */ /* 0x000f280008000200 */
[----:B0-----:R-:W-:Y:S04]  /*4540*/  STL.64 [R1+0x198], R38 ;  /* 0x0001982601007387 */ /* 0x001fe80000100a00 */
[----:B--2---:R-:W-:Y:S04]  /*4550*/  STL.64 [R1+0x1a0], R4 ;  /* 0x0001a00401007387 */ /* 0x004fe80000100a00 */
[----:B------:R-:W-:Y:S04]  /*4560*/  STL.64 [R1+0x1a8], R6 ;  /* 0x0001a80601007387 */ /* 0x000fe80000100a00 */
[----:B------:R-:W0:Y:S04]  /*4570*/  LDSM.16.M88.4 R4, [R0+UR7+0x800] ;  /* 0x000800070004783b */ /* 0x000e280008000200 */
[----:B---3--:R-:W-:Y:S04]  /*4580*/  STL.64 [R1+0x1b0], R12 ;  /* 0x0001b00c01007387 */ /* 0x008fe80000100a00 */
[----:B------:R-:W-:Y:S04]  /*4590*/  STL.64 [R1+0x1b8], R14 ;  /* 0x0001b80e01007387 */ /* 0x000fe80000100a00 */
[----:B------:R-:W2:Y:S04]  /*45a0*/  LDSM.16.M88.4 R12, [R0+UR7+0xa00] ;  /* 0x000a0007000c783b */ /* 0x000ea80008000200 */
[----:B----4-:R-:W-:Y:S04]  /*45b0*/  STL.64 [R1+0x1c0], R8 ;  /* 0x0001c00801007387 */ /* 0x010fe80000100a00 */
[----:B------:R-:W-:Y:S04]  /*45c0*/  STL.64 [R1+0x1c8], R10 ;  /* 0x0001c80a01007387 */ /* 0x000fe80000100a00 */
[----:B------:R-:W3:Y:S04]  /*45d0*/  LDSM.16.M88.4 R8, [R0+UR7+0xc00] ;  /* 0x000c00070008783b */ /* 0x000ee80008000200 */
[----:B0-----:R-:W-:Y:S04]  /*45e0*/  STL.64 [R1+0x200], R4 ;  /* 0x0002000401007387 */ /* 0x001fe80000100a00 */
[----:B------:R-:W-:Y:S04]  /*45f0*/  STL.64 [R1+0x208], R6 ;  /* 0x0002080601007387 */ /* 0x000fe80000100a00 */
[----:B------:R-:W0:Y:S04]  /*4600*/  LDSM.16.M88.4 R4, [R0+UR7+0xe00] ;  /* 0x000e00070004783b */ /* 0x000e280008000200 */
[----:B--2---:R-:W-:Y:S04]  /*4610*/  STL.64 [R1+0x1f0], R12 ;  /* 0x0001f00c01007387 */ /* 0x004fe80000100a00 */
[----:B------:R2:W-:Y:S01]  /*4620*/  STL.64 [R1+0x1f8], R14 ;  /* 0x0001f80e01007387 */ /* 0x0005e20000100a00 */
[----:B------:R-:W-:-:S02]  /*4630*/  IMAD.MOV.U32 R117, RZ, RZ, R36 ;  /* 0x000000ffff757224 */ /* 0x000fc400078e0024 */
[----:B------:R-:W-:Y:S01]  /*4640*/  IMAD.MOV.U32 R112, RZ, RZ, R37 ;  /* 0x000000ffff707224 */ /* 0x000fe200078e0025 */
[----:B------:R-:W-:Y:S06]  /*4650*/  BAR.SYNC.DEFER_BLOCKING 0x0 ;  /* 0x0000000000007b1d */ /* 0x000fec0000010000 */
[----:B---3--:R-:W-:Y:S04]  /*4660*/  STL.64 [R1+0x1e0], R8 ;  /* 0x0001e00801007387 */ /* 0x008fe80000100a00 */
[----:B------:R3:W-:Y:S04]  /*4670*/  STL.64 [R1+0x1e8], R10 ;  /* 0x0001e80a01007387 */ /* 0x0007e80000100a00 */
[----:B0-----:R-:W-:Y:S04]  /*4680*/  STL.64 [R1+0x1d0], R4 ;  /* 0x0001d00401007387 */ /* 0x001fe80000100a00 */
[----:B------:R0:W-:Y:S04]  /*4690*/  STL.64 [R1+0x1d8], R6 ;  /* 0x0001d80601007387 */ /* 0x0001e80000100a00 */
[----:B------:R-:W4:Y:S04]  /*46a0*/  LDL.LU.64 R66, [R1+0x528] ;  /* 0x0005280001427983 */ /* 0x000f280000300a00 */
[----:B------:R-:W4:Y:S04]  /*46b0*/  LDL.LU.64 R64, [R1+0x520] ;  /* 0x0005200001407983 */ /* 0x000f280000300a00 */
[----:B------:R-:W5:Y:S04]  /*46c0*/  LDL.LU.64 R62, [R1+0x518] ;  /* 0x00051800013e7983 */ /* 0x000f680000300a00 */
[----:B------:R-:W5:Y:S04]  /*46d0*/  LDL.LU.64 R60, [R1+0x510] ;  /* 0x00051000013c7983 */ /* 0x000f680000300a00 */
[----:B------:R-:W4:Y:S04]  /*46e0*/  LDL.LU.64 R58, [R1+0x508] ;  /* 0x00050800013a7983 */ /* 0x000f280000300a00 */
        /* <DEDUP_REMOVED lines=21> */
[----:B--2---:R-:W2:Y:S04]  /*4840*/  LDL.LU.64 R14, [R1+0x458] ;  /* 0x00045800010e7983 */ /* 0x004ea80000300a00 */
[----:B------:R-:W2:Y:S04]  /*4850*/  LDL.LU.64 R12, [R1+0x450] ;  /* 0x00045000010c7983 */ /* 0x000ea80000300a00 */
[----:B---3--:R-:W3:Y:S04]  /*4860*/  LDL.LU.64 R10, [R1+0x448] ;  /* 0x00044800010a7983 */ /* 0x008ee80000300a00 */
[----:B------:R-:W3:Y:S04]  /*4870*/  LDL.LU.64 R8, [R1+0x440] ;  /* 0x0004400001087983 */ /* 0x000ee80000300a00 */
[----:B0-----:R-:W2:Y:S04]  /*4880*/  LDL.LU.64 R6, [R1+0x438] ;  /* 0x0004380001067983 */ /* 0x001ea80000300a00 */
[----:B------:R-:W2:Y:S04]  /*4890*/  LDL.LU.64 R4, [R1+0x430] ;  /* 0x0004300001047983 */ /* 0x000ea80000300a00 */
[----:B------:R-:W-:Y:S04]  /*48a0*/  STS.128 [R2+UR7], R72 ;  /* 0x0000004802007988 */ /* 0x000fe80008000c07 */
        /* <DEDUP_REMOVED lines=22> */
[----:B------:R-:W1:Y:S04]  /*4a10*/  LDSM.16.M88.4 R76, [R0+UR7+0xa00] ;  /* 0x000a0007004c783b */ /* 0x000e680008000200 */
[----:B------:R-:W5:Y:S04]  /*4a20*/  LDSM.16.M88.4 R72, [R0+UR7+0xc00] ;  /* 0x000c00070048783b */ /* 0x000f680008000200 */
[----:B0-----:R-:W-:Y:S04]  /*4a30*/  STL.64 [R1+0x180], R68 ;  /* 0x0001804401007387 */ /* 0x001fe80000100a00 */
[----:B------:R-:W-:Y:S04]  /*4a40*/  STL.64 [R1+0x188], R70 ;  /* 0x0001884601007387 */ /* 0x000fe80000100a00 */
[----:B------:R-:W0:Y:S01]  /*4a50*/  LDSM.16.M88.4 R68, [R0+UR7+0xe00] ;  /* 0x000e00070044783b */ /* 0x000e220008000200 */
[----:B------:R-:W-:Y:S06]  /*4a60*/  BAR.SYNC.DEFER_BLOCKING 0x0 ;  /* 0x0000000000007b1d */ /* 0x000fec0000010000 */
[----:B-1----:R-:W-:Y:S04]  /*4a70*/  STL.64 [R1+0x170], R76 ;  /* 0x0001704c01007387 */ /* 0x002fe80000100a00 */
[----:B------:R-:W-:Y:S04]  /*4a80*/  STL.64 [R1+0x178], R78 ;  /* 0x0001784e01007387 */ /* 0x000fe80000100a00 */
[----:B-----5:R-:W-:Y:S04]  /*4a90*/  STL.64 [R1+0x160], R72 ;  /* 0x0001604801007387 */ /* 0x020fe80000100a00 */
[----:B------:R-:W-:Y:S04]  /*4aa0*/  STL.64 [R1+0x168], R74 ;  /* 0x0001684a01007387 */ /* 0x000fe80000100a00 */
[----:B0-----:R-:W-:Y:S04]  /*4ab0*/  STL.64 [R1+0x150], R68 ;  /* 0x0001504401007387 */ /* 0x001fe80000100a00 */
[----:B------:R-:W-:Y:S04]  /*4ac0*/  STL.64 [R1+0x158], R70 ;  /* 0x0001584601007387 */ /* 0x000fe80000100a00 */
[----:B--2---:R-:W-:Y:S04]  /*4ad0*/  STS.128 [R2+UR7], R4 ;  /* 0x0000000402007988 */ /* 0x004fe80008000c07 */
[----:B---3--:R-:W-:Y:S04]  /*4ae0*/  STS.128 [R109+UR7], R8 ;  /* 0x000000086d007988 */ /* 0x008fe80008000c07 */
[----:B------:R-:W-:Y:S04]  /*4af0*/  STS.128 [R108+UR7], R12 ;  /* 0x0000000c6c007988 */ /* 0x000fe80008000c07 */
[----:B----4-:R-:W-:Y:S04]  /*4b00*/  STS.128 [R107+UR7], R16 ;  /* 0x000000106b007988 */ /* 0x010fe80008000c07 */
[----:B------:R-:W-:Y:S04]  /*4b10*/  STS.128 [R106+UR7], R20 ;  /* 0x000000146a007988 */ /* 0x000fe80008000c07 */
[----:B------:R-:W-:Y:S04]  /*4b20*/  STS.128 [R105+UR7], R24 ;  /* 0x0000001869007988 */ /* 0x000fe80008000c07 */
[----:B------:R-:W-:Y:S04]  /*4b30*/  STS.128 [R104+UR7], R28 ;  /* 0x0000001c68007988 */ /* 0x000fe80008000c07 */
[----:B------:R-:W-:Y:S01]  /*4b40*/  STS.128 [R3+UR7], R32 ;  /* 0x0000002003007988 */ /* 0x000fe20008000c07 */
[----:B------:R-:W-:Y:S06]  /*4b50*/  BAR.SYNC.DEFER_BLOCKING 0x0 ;  /* 0x0000000000007b1d */ /* 0x000fec0000010000 */
[----:B------:R-:W0:Y:S04]  /*4b60*/  LDSM.16.M88.4 R68, [R0+UR7] ;  /* 0x000000070044783b */ /* 0x000e280008000200 */
[----:B------:R-:W1:Y:S04]  /*4b70*/  LDSM.16.M88.4 R4, [R0+UR7+0x200] ;  /* 0x000200070004783b */ /* 0x000e680008000200 */
[----:B------:R-:W2:Y:S04]  /*4b80*/  LDSM.16.M88.4 R12, [R0+UR7+0x400] ;  /* 0x00040007000c783b */ /* 0x000ea80008000200 */
[----:B------:R-:W3:Y:S04]  /*4b90*/  LDSM.16.M88.4 R8, [R0+UR7+0x600] ;  /* 0x000600070008783b */ /* 0x000ee80008000200 */
[----:B0-----:R-:W-:Y:S04]  /*4ba0*/  STL.64 [R1+0x18], R70 ;  /* 0x0000184601007387 */ /* 0x001fe80000100a00 */
[----:B-1----:R-:W-:Y:S04]  /*4bb0*/  STL.64 [R1+0x20], R4 ;  /* 0x0000200401007387 */ /* 0x002fe80000100a00 */
[----:B------:R-:W-:Y:S04]  /*4bc0*/  STL.64 [R1+0x28], R6 ;  /* 0x0000280601007387 */ /* 0x000fe80000100a00 */
[----:B------:R-:W0:Y:S04]  /*4bd0*/  LDSM.16.M88.4 R4, [R0+UR7+0x800] ;  /* 0x000800070004783b */ /* 0x000e280008000200 */
[----:B--2---:R-:W-:Y:S04]  /*4be0*/  STL.64 [R1+0x30], R12 ;  /* 0x0000300c01007387 */ /* 0x004fe80000100a00 */
[----:B------:R-:W-:Y:S04]  /*4bf0*/  STL.64 [R1+0x38], R14 ;  /* 0x0000380e01007387 */ /* 0x000fe80000100a00 */
[----:B------:R-:W1:Y:S04]  /*4c00*/  LDSM.16.M88.4 R12, [R0+UR7+0xa00] ;  /* 0x000a0007000c783b */ /* 0x000e680008000200 */
[----:B---3--:R-:W-:Y:S04]  /*4c10*/  STL.64 [R1+0x70], R8 ;  /* 0x0000700801007387 */ /* 0x008fe80000100a00 */
[----:B------:R-:W-:Y:S04]  /*4c20*/  STL.64 [R1+0x78], R10 ;  /* 0x0000780a01007387 */ /* 0x000fe80000100a00 */
[----:B------:R-:W2:Y:S04]  /*4c30*/  LDSM.16.M88.4 R8, [R0+UR7+0xc00] ;  /* 0x000c00070008783b */ /* 0x000ea80008000200 */
[----:B0-----:R-:W-:Y:S04]  /*4c40*/  STL.64 [R1+0x100], R4 ;  /* 0x0001000401007387 */ /* 0x001fe80000100a00 */
[----:B------:R-:W-:Y:S04]  /*4c50*/  STL.64 [R1+0x108], R6 ;  /* 0x0001080601007387 */ /* 0x000fe80000100a00 */
[----:B------:R-:W0:Y:S01]  /*4c60*/  LDSM.16.M88.4 R4, [R0+UR7+0xe00] ;  /* 0x000e00070004783b */ /* 0x000e220008000200 */
[----:B------:R-:W-:Y:S06]  /*4c70*/  BAR.SYNC.DEFER_BLOCKING 0x0 ;  /* 0x0000000000007b1d */ /* 0x000fec0000010000 */
[----:B-1----:R-:W-:Y:S04]  /*4c80*/  STL.64 [R1+0x60], R12 ;  /* 0x0000600c01007387 */ /* 0x002fe80000100a00 */
[----:B------:R-:W-:Y:S04]  /*4c90*/  STL.64 [R1+0x68], R14 ;  /* 0x0000680e01007387 */ /* 0x000fe80000100a00 */
[----:B--2---:R-:W-:Y:S04]  /*4ca0*/  STL.64 [R1+0x50], R8 ;  /* 0x0000500801007387 */ /* 0x004fe80000100a00 */
[----:B------:R-:W-:Y:S04]  /*4cb0*/  STS.128 [R2+UR7], R36 ;  /* 0x0000002402007988 */ /* 0x000fe80008000c07 */
[----:B------:R-:W-:Y:S04]  /*4cc0*/  STS.128 [R109+UR7], R40 ;  /* 0x000000286d007988 */ /* 0x000fe80008000c07 */
[----:B------:R-:W-:Y:S04]  /*4cd0*/  STS.128 [R108+UR7], R44 ;  /* 0x0000002c6c007988 */ /* 0x000fe80008000c07 */
[----:B------:R-:W-:Y:S04]  /*4ce0*/  STS.128 [R107+UR7], R48 ;  /* 0x000000306b007988 */ /* 0x000fe80008000c07 */
[----:B------:R-:W-:Y:S04]  /*4cf0*/  STS.128 [R106+UR7], R52 ;  /* 0x000000346a007988 */ /* 0x000fe80008000c07 */
[----:B------:R-:W-:Y:S04]  /*4d00*/  STL.64 [R1+0x58], R10 ;  /* 0x0000580a01007387 */ /* 0x000fe80000100a00 */
[----:B------:R-:W-:Y:S04]  /*4d10*/  STS.128 [R105+UR7], R56 ;  /* 0x0000003869007988 */ /* 0x000fe80008000c07 */
[----:B0-----:R-:W-:Y:S04]  /*4d20*/  STL.64 [R1+0x40], R4 ;  /* 0x0000400401007387 */ /* 0x001fe80000100a00 */
[----:B------:R-:W-:Y:S04]  /*4d30*/  STS.128 [R104+UR7], R60 ;  /* 0x0000003c68007988 */ /* 0x000fe80008000c07 */
[----:B------:R-:W-:Y:S04]  /*4d40*/  STL.64 [R1+0x48], R6 ;  /* 0x0000480601007387 */ /* 0x000fe80000100a00 */
[----:B------:R0:W-:Y:S01]  /*4d50*/  STS.128 [R3+UR7], R64 ;  /* 0x0000004003007988 */ /* 0x0001e20008000c07 */
[----:B------:R-:W-:Y:S06]  /*4d60*/  BAR.SYNC.DEFER_BLOCKING 0x0 ;  /* 0x0000000000007b1d */ /* 0x000fec0000010000 */
[----:B0-----:R-:W2:Y:S04]  /*4d70*/  LDL.LU.64 R66, [R1+0x428] ;  /* 0x0004280001427983 */ /* 0x001ea80000300a00 */
[----:B------:R-:W2:Y:S04]  /*4d80*/  LDL.LU.64 R64, [R1+0x420] ;  /* 0x0004200001407983 */ /* 0x000ea80000300a00 */
[----:B------:R-:W3:Y:S04]  /*4d90*/  LDL.LU.64 R62, [R1+0x418] ;  /* 0x00041800013e7983 */ /* 0x000ee80000300a00 */
[----:B------:R-:W3:Y:S04]  /*4da0*/  LDL.LU.64 R60, [R1+0x410] ;  /* 0x00041000013c7983 */ /* 0x000ee80000300a00 */
[----:B------:R-:W4:Y:S04]  /*4db0*/  LDL.LU.64 R58, [R1+0x408] ;  /* 0x00040800013a7983 */ /* 0x000f280000300a00 */
[----:B------:R-:W4:Y:S04]  /*4dc0*/  LDL.LU.64 R56, [R1+0x400] ;  /* 0x0004000001387983 */ /* 0x000f280000300a00 */
[----:B------:R-:W5:Y:S04]  /*4dd0*/  LDL.LU.64 R54, [R1+0x3f8] ;  /* 0x0003f80001367983 */ /* 0x000f680000300a00 */
[----:B------:R-:W5:Y:S04]  /*4de0*/  LDL.LU.64 R52, [R1+0x3f0] ;  /* 0x0003f00001347983 */ /* 0x000f680000300a00 */
[----:B------:R-:W2:Y:S04]  /*4df0*/  LDL.LU.64 R50, [R1+0x3e8] ;  /* 0x0003e80001327983 */ /* 0x000ea80000300a00 */
        /* <DEDUP_REMOVED lines=23> */
[----:B------:R-:W0:Y:S04]  /*4f70*/  LDSM.16.M88.4 R92, [R0+UR7] ;  /* 0x00000007005c783b */ /* 0x000e280008000200 */
[----:B------:R-:W1:Y:S01]  /*4f80*/  LDSM.16.M88.4 R88, [R0+UR7+0x200] ;  /* 0x000200070058783b */ /* 0x000e620008000200 */
[----:B------:R-:W-:-:S03]  /*4f90*/  IMAD.MOV.U32 R115, RZ, RZ, R68 ;  /* 0x000000ffff737224 */ /* 0x000fc600078e0044 */
[----:B------:R-:W1:Y:S01]  /*4fa0*/  LDSM.16.M88.4 R84, [R0+UR7+0x400] ;  /* 0x000400070054783b */ /* 0x000e620008000200 */
[----:B------:R-:W-:-:S03]  /*4fb0*/  IMAD.MOV.U32 R110, RZ, RZ, R69 ;  /* 0x000000ffff6e7224 */ /* 0x000fc600078e0045 */
[----:B------:R-:W1:Y:S04]  /*4fc0*/  LDSM.16.M88.4 R68, [R0+UR7+0x600] ;  /* 0x000600070044783b */ /* 0x000e680008000200 */
[----:B------:R-:W-:Y:S04]  /*4fd0*/  LDSM.16.M88.4 R80, [R0+UR7+0x800] ;  /* 0x000800070050783b */ /* 0x000fe80008000200 */
[----:B------:R-:W-:Y:S04]  /*4fe0*/  LDSM.16.M88.4 R76, [R0+UR7+0xa00] ;  /* 0x000a0007004c783b */ /* 0x000fe80008000200 */
[----:B------:R-:W-:Y:S04]  /*4ff0*/  LDSM.16.M88.4 R72, [R0+UR7+0xc00] ;  /* 0x000c00070048783b */ /* 0x000fe80008000200 */
[----:B0-----:R-:W-:Y:S04]  /*5000*/  STL [R1+0x314], R94 ;  /* 0x0003145e01007387 */ /* 0x001fe80000100800 */
[----:B------:R-:W-:Y:S04]  /*5010*/  STL [R1+0x310], R95 ;  /* 0x0003105f01007387 */ /* 0x000fe80000100800 */
[----:B-1----:R-:W-:Y:S04]  /*5020*/  STL [R1+0x320], R88 ;  /* 0x0003205801007387 */ /* 0x002fe80000100800 */
[----:B------:R-:W-:Y:S04]  /*5030*/  STL [R1+0x31c], R89 ;  /* 0x00031c5901007387 */ /* 0x000fe80000100800 */
[----:B------:R-:W-:Y:S04]  /*5040*/  STL [R1+0x318], R90 ;  /* 0x0003185a01007387 */ /* 0x000fe80000100800 */
[----:B------:R-:W-:Y:S04]  /*5050*/  STL [R1+0x308], R91 ;  /* 0x0003085b01007387 */ /* 0x000fe80000100800 */
[----:B------:R0:W-:Y:S04]  /*5060*/  STL [R1+0x32c], R85 ;  /* 0x00032c5501007387 */ /* 0x0001e80000100800 */
[----:B------:R-:W-:Y:S04]  /*5070*/  STL [R1+0x328], R86 ;  /* 0x0003285601007387 */ /* 0x000fe80000100800 */
[----:B------:R-:W-:Y:S04]  /*5080*/  STL [R1+0x324], R87 ;  /* 0x0003245701007387 */ /* 0x000fe80000100800 */
[----:B------:R-:W-:Y:S04]  /*5090*/  STL.64 [R1], R68 ;  /* 0x0000004401007387 */ /* 0x000fe80000100a00 */
[----:B------:R-:W-:Y:S04]  /*50a0*/  STL.64 [R1+0x8], R70 ;  /* 0x0000084601007387 */ /* 0x000fe80000100a00 */
[----:B------:R-:W-:Y:S01]  /*50b0*/  LDSM.16.M88.4 R68, [R0+UR7+0xe00] ;  /* 0x000e00070044783b */ /* 0x000fe20008000200 */
[----:B------:R-:W-:Y:S01]  /*50c0*/  BAR.SYNC.DEFER_BLOCKING 0x0 ;  /* 0x0000000000007b1d */ /* 0x000fe20000010000 */
[----:B0-----:R-:W-:-:S05]  /*50d0*/  IMAD.SHL.U32 R85, R121, 0x8, RZ ;  /* 0x0000000879557824 */ /* 0x001fca00078e00ff */
[----:B------:R-:W3:Y:S04]  /*50e0*/  LDL.LU R88, [R1+0x290] ;  /* 0x0002900001587983 */ /* 0x000ee80000300800 */
[----:B------:R-:W3:Y:S04]  /*50f0*/  LDL.LU R89, [R1+0x218] ;  /* 0x0002180001597983 */ /* 0x000ee80000300800 */
[----:B------:R-:W3:Y:S04]  /*5100*/  LDL.LU R90, [R1+0x198] ;  /* 0x00019800015a7983 */ /* 0x000ee80000300800 */
[----:B------:R-:W3:Y:S04]  /*5110*/  LDL.LU R94, [R1+0x118] ;  /* 0x00011800015e7983 */ /* 0x000ee80000300800 */
[----:B------:R-:W3:Y:S04]  /*5120*/  LDL.LU R95, [R1+0x18] ;  /* 0x00001800015f7983 */ /* 0x000ee80000300800 */
        /* <DEDUP_REMOVED lines=11> */
[----:B------:R-:W-:Y:S04]  /*51e0*/  LDSM.16.M88.4 R32, [R0+UR7+0x400] ;  /* 0x000400070020783b */ /* 0x000fe80008000200 */
[----:B------:R-:W-:Y:S04]  /*51f0*/  LDSM.16.M88.4 R28, [R0+UR7+0x600] ;  /* 0x00060007001c783b */ /* 0x000fe80008000200 */
[----:B------:R-:W-:Y:S04]  /*5200*/  LDSM.16.M88.4 R24, [R0+UR7+0x800] ;  /* 0x000800070018783b */ /* 0x000fe80008000200 */
[----:B------:R-:W-:Y:S04]  /*5210*/  LDSM.16.M88.4 R12, [R0+UR7+0xa00] ;  /* 0x000a0007000c783b */ /* 0x000fe80008000200 */
[----:B------:R-:W-:Y:S04]  /*5220*/  LDSM.16.M88.4 R8, [R0+UR7+0xc00] ;  /* 0x000c00070008783b */ /* 0x000fe80008000200 */
[----:B------:R-:W-:Y:S01]  /*5230*/  LDSM.16.M88.4 R4, [R0+UR7+0xe00] ;  /* 0x000e00070004783b */ /* 0x000fe20008000200 */
[----:B------:R-:W-:Y:S06]  /*5240*/  BAR.SYNC.DEFER_BLOCKING 0x0 ;  /* 0x0000000000007b1d */ /* 0x000fec0000010000 */
[----:B------:R1:W-:Y:S02]  /*5250*/  STS.128 [R2+UR7], R36 ;  /* 0x0000002402007988 */ /* 0x0003e40008000c07 */
[----:B-1----:R-:W-:-:S02]  /*5260*/  IMAD.SHL.U32 R2, R85, 0x4, RZ ;  /* 0x0000000455027824 */ /* 0x002fc400078e00ff */
[----:B------:R-:W1:Y:S01]  /*5270*/  S2R R85, SR_TID.X ;  /* 0x0000000000557919 */ /* 0x000e620000002100 */
[----:B------:R-:W-:Y:S04]  /*5280*/  STS.128 [R109+UR7], R40 ;  /* 0x000000286d007988 */ /* 0x000fe80008000c07 */
[----:B------:R-:W-:Y:S04]  /*5290*/  STS.128 [R108+UR7], R44 ;  /* 0x0000002c6c007988 */ /* 0x000fe80008000c07 */
[----:B------:R-:W-:Y:S04]  /*52a0*/  STS.128 [R107+UR7], R48 ;  /* 0x000000306b007988 */ /* 0x000fe80008000c07 */
[----:B-----5:R2:W-:Y:S04]  /*52b0*/  STS.128 [R106+UR7], R52 ;  /* 0x000000346a007988 */ /* 0x0205e80008000c07 */
[----:B----4-:R-:W-:Y:S04]  /*52c0*/  STS.128 [R105+UR7], R56 ;  /* 0x0000003869007988 */ /* 0x010fe80008000c07 */
[----:B---3--:R-:W-:Y:S04]  /*52d0*/  STS.128 [R104+UR7], R60 ;  /* 0x0000003c68007988 */ /* 0x008fe80008000c07 */
[----:B------:R3:W-:Y:S01]  /*52e0*/  STS.128 [R3+UR7], R64 ;  /* 0x0000004003007988 */ /* 0x0007e20008000c07 */
[----:B-1----:R-:W-:Y:S01]  /*52f0*/  SHF.R.U32.HI R85, RZ, 0x5, R85 ;  /* 0x00000005ff557819 */ /* 0x002fe20000011655 */
[----:B------:R-:W-:Y:S03]  /*5300*/  BAR.SYNC.DEFER_BLOCKING 0x0 ;  /* 0x0000000000007b1d */ /* 0x000fe60000010000 */
[----:B------:R-:W-:Y:S01]  /*5310*/  SGXT.U32 R85, R85, 0x3 ;  /* 0x000000035555781a */ /* 0x000fe20000000000 */
[----:B--2---:R-:W-:-:S03]  /*5320*/  IMAD.SHL.U32 R106, R120, 0x4, RZ ;  /* 0x00000004786a7824 */ /* 0x004fc600078e00ff */
[----:B------:R-:W-:Y:S02]  /*5330*/  LOP3.LUT R85, R85, 0x8, RZ, 0xfc, !PT ;  /* 0x0000000855557812 */ /* 0x000fe400078efcff */
[----:B------:R-:W-:-:S03]  /*5340*/  IADD3 R2, P0, P2, R106, UR26, R2 ;  /* 0x0000001a6a027c10 */ /* 0x000fc6000fa1e002 */
[----:B------:R-:W-:Y:S01]  /*5350*/  IMAD.SHL.U32 R85, R85, 0x100, RZ ;  /* 0x0000010055557824 */ /* 0x000fe200078e00ff */
[----:B---3--:R-:W-:Y:S01]  /*5360*/  IADD3.X R3, PT, PT, RZ, UR27, RZ, P0, P2 ;  /* 0x0000001bff037c10 */ /* 0x008fe200087e44ff */
[----:B------:R-:W1:Y:S01]  /*5370*/  S2R R19, SR_TID.X ;  /* 0x0000000000137919 */ /* 0x000e620000002100 */
[----:B------:R-:W2:Y:S02]  /*5380*/  LDCU.64 UR26, c[0x0][0x390] ;  /* 0x00007200ff1a77ac */ /* 0x000ea40008000a00 */
[----:B------:R-:W-:-:S04]  /*5390*/  LEA R16, P0, R85, UR4, 0x2 ;  /* 0x0000000455107c11 */ /* 0x000fc8000f8010ff */
[----:B------:R-:W-:Y:S01]  /*53a0*/  LEA.HI.X R17, R85, UR5, RZ, 0x2, P0 ;  /* 0x0000000555117c11 */ /* 0x000fe200080f14ff */
[----:B------:R-:W3:Y:S01]  /*53b0*/  S2R R23, SR_TID.X ;  /* 0x0000000000177919 */ /* 0x000ee20000002100 */
[----:B------:R-:W4:Y:S01]  /*53c0*/  S2R R85, SR_TID.X ;  /* 0x0000000000557919 */ /* 0x000f220000002100 */
[----:B------:R-:W5:Y:S01]  /*53d0*/  LDSM.16.M88.4 R48, [R0+UR7] ;  /* 0x000000070030783b */ /* 0x000f620008000200 */
[----:B------:R-:W-:Y:S01]  /*53e0*/  IADD3 R16, P0, PT, R106, R16, RZ ;  /* 0x000000106a107210 */ /* 0x000fe20007f1e0ff */
[----:B------:R-:W0:Y:S02]  /*53f0*/  LDCU.64 UR4, c[0x0][0x390] ;  /* 0x00007200ff0477ac */ /* 0x000e240008000a00 */
[----:B------:R-:W-:Y:S02]  /*5400*/  STG.E desc[UR12][R2.64], R119 ;  /* 0x0000007702007986 */ /* 0x000fe4000c10190c */
[----:B------:R-:W-:Y:S02]  /*5410*/  IMAD.X R17, RZ, RZ, R17, P0 ;  /* 0x000000ffff117224 */ /* 0x000fe400000e0611 */
[----:B------:R-:W-:Y:S01]  /*5420*/  STG.E desc[UR12][R2.64+0x80], R118 ;  /* 0x0000807602007986 */ /* 0x000fe2000c10190c */
[----:B-1----:R-:W-:-:S02]  /*5430*/  SHF.R.U32.HI R20, RZ, 0x5, R19 ;  /* 0x00000005ff147819 */ /* 0x002fc40000011613 */
[----:B----4-:R-:W-:-:S04]  /*5440*/  SHF.R.U32.HI R18, RZ, 0x5, R85 ;  /* 0x00000005ff127819 */ /* 0x010fc80000011655 */
[----:B------:R-:W-:Y:S02]  /*5450*/  SGXT.U32 R18, R18, 0x3 ;  /* 0x000000031212781a */ /* 0x000fe40000000000 */
[----:B------:R-:W-:Y:S02]  /*5460*/  SGXT.U32 R20, R20, 0x3 ;  /* 0x000000031414781a */ /* 0x000fe40000000000 */
[----:B------:R-:W-:Y:S01]  /*5470*/  LOP3.LUT R18, R18, 0x40, RZ, 0xfc, !PT ;  /* 0x0000004012127812 */ /* 0x000fe200078efcff */
[----:B------:R-:W-:Y:S01]  /*5480*/  STG.E desc[UR12][R2.64+0x100], R117 ;  /* 0x0001007502007986 */ /* 0x000fe2000c10190c */
[----:B------:R-:W-:-:S03]  /*5490*/  LOP3.LUT R20, R20, 0x48, RZ, 0xfc, !PT ;  /* 0x0000004814147812 */ /* 0x000fc600078efcff */
[----:B------:R-:W-:Y:S01]  /*54a0*/  STG.E desc[UR12][R2.64+0x180], R116 ;  /* 0x0001807402007986 */ /* 0x000fe2000c10190c */
[----:B------:R-:W-:-:S03]  /*54b0*/  LEA R108, P0, R18, UR22, 0xa ;  /* 0x00000016126c7c11 */ /* 0x000fc6000f8050ff */
[----:B------:R-:W-:Y:S04]  /*54c0*/  STG.E desc[UR12][R2.64+0x200], R115 ;  /* 0x0002007302007986 */ /* 0x000fe8000c10190c */
[----:B------:R-:W-:Y:S04]  /*54d0*/  STG.E desc[UR12][R2.64+0x280], R92 ;  /* 0x0002805c02007986 */ /* 0x000fe8000c10190c */
[----:B0-----:R-:W-:Y:S04]  /*54e0*/  STG.E desc[UR12][R2.64+0x300], R100 ;  /* 0x0003006402007986 */ /* 0x001fe8000c10190c */
[----:B-----5:R0:W-:Y:S04]  /*54f0*/  STG.E desc[UR12][R2.64+0x380], R48 ;  /* 0x0003803002007986 */ /* 0x0201e8000c10190c */
[----:B------:R1:W-:Y:S01]  /*5500*/  STG.E desc[UR12][R16.64], R114 ;  /* 0x0000007210007986 */ /* 0x0003e2000c10190c */
[----:B0-----:R-:W-:-:S02]  /*5510*/  IMAD.SHL.U32 R2, R18, 0x100, RZ ;  /* 0x0000010012027824 */ /* 0x001fc400078e00ff */
[----:B------:R-:W-:-:S03]  /*5520*/  IMAD.SHL.U32 R3, R20, 0x100, RZ ;  /* 0x0000010014037824 */ /* 0x000fc600078e00ff */
[----:B------:R-:W-:Y:S01]  /*5530*/  LEA.HI.X R2, R2, UR23, RZ, 0x2, P0 ;  /* 0x0000001702027c11 */ /* 0x000fe200080f14ff */
[----:B------:R-:W0:Y:S01]  /*5540*/  S2R R39, SR_TID.X ;  /* 0x0000000000277919 */ /* 0x000e220000002100 */
[----:B-1----:R-:W-:Y:S01]  /*5550*/  LEA R114, P0, R20, UR24, 0xa ;  /* 0x0000001814727c11 */ /* 0x002fe2000f8050ff */
[----:B------:R-:W1:Y:S01]  /*5560*/  LDCU.64 UR22, c[0x0][0x390] ;  /* 0x00007200ff1677ac */ /* 0x000e620008000a00 */
[----:B------:R-:W4:Y:S01]  /*5570*/  S2R R20, SR_TID.X ;  /* 0x0000000000147919 */ /* 0x000f220000002100 */
[--C-:B------:R-:W-:Y:S02]  /*5580*/  SHF.R.U32.HI R18, RZ, 0x5, R19.reuse ;  /* 0x00000005ff127819 */ /* 0x100fe40000011613 */
[----:B------:R-:W-:-:S04]  /*5590*/  SHF.R.U32.HI R19, RZ, 0x5, R19 ;  /* 0x00000005ff137819 */ /* 0x000fc80000011613 */
[----:B------:R-:W-:-:S04]  /*55a0*/  SGXT.U32 R19, R19, 0x3 ;  /* 0x000000031313781a */ /* 0x000fc80000000000 */
[----:B------:R-:W-:Y:S01]  /*55b0*/  LOP3.LUT R19, R19, 0x50, RZ, 0xfc, !PT ;  /* 0x0000005013137812 */ /* 0x000fe200078efcff */
[----:B------:R-:W-:Y:S01]  /*55c0*/  STG.E desc[UR12][R16.64+0x80], R113 ;  /* 0x0000807110007986 */ /* 0x000fe2000c10190c */
[----:B------:R-:W-:-:S03]  /*55d0*/  SGXT.U32 R18, R18, 0x3 ;  /* 0x000000031212781a */ /* 0x000fc60000000000 */
[----:B------:R2:W-:Y:S04]  /*55e0*/  STG.E desc[UR12][R16.64+0x100], R112 ;  /* 0x0001007010007986 */ /* 0x0005e8000c10190c */
[----:B------:R-:W-:Y:S04]  /*55f0*/  STG.E desc[UR12][R16.64+0x180], R111 ;  /* 0x0001806f10007986 */ /* 0x000fe8000c10190c */
[----:B------:R-:W-:Y:S04]  /*5600*/  STG.E desc[UR12][R16.64+0x200], R110 ;  /* 0x0002006e10007986 */ /* 0x000fe8000c10190c */
[----:B------:R-:W-:Y:S01]  /*5610*/  STG.E desc[UR12][R16.64+0x280], R93 ;  /* 0x0002805d10007986 */ /* 0x000fe2000c10190c */
[----:B--2---:R-:W-:-:S03]  /*5620*/  LEA R112, P2, R19, UR26, 0xa ;  /* 0x0000001a13707c11 */ /* 0x004fc6000f8450ff */
[----:B------:R-:W-:Y:S01]  /*5630*/  STG.E desc[UR12][R16.64+0x300], R101 ;  /* 0x0003006510007986 */ /* 0x000fe2000c10190c */
[----:B----4-:R-:W-:-:S03]  /*5640*/  SHF.R.U32.HI R21, RZ, 0x5, R20 ;  /* 0x00000005ff157819 */ /* 0x010fc60000011614 */
[----:B------:R2:W-:Y:S01]  /*5650*/  STG.E desc[UR12][R16.64+0x380], R49 ;  /* 0x0003803110007986 */ /* 0x0005e2000c10190c */
[----:B------:R-:W-:Y:S02]  /*5660*/  LOP3.LUT R18, R18, 0x58, RZ, 0xfc, !PT ;  /* 0x0000005812127812 */ /* 0x000fe400078efcff */
[----:B------:R-:W-:Y:S01]  /*5670*/  SGXT.U32 R21, R21, 0x3 ;  /* 0x000000031515781a */ /* 0x000fe20000000000 */
[----:B------:R-:W4:Y:S01]  /*5680*/  S2R R41, SR_TID.X ;  /* 0x0000000000297919 */ /* 0x000f220000002100 */
[----:B---3--:R-:W-:Y:S01]  /*5690*/  SHF.R.U32.HI R22, RZ, 0x5, R23 ;  /* 0x00000005ff167819 */ /* 0x008fe20000011617 */
[----:B--2---:R-:W-:Y:S01]  /*56a0*/  IMAD.SHL.U32 R16, R19, 0x100, RZ ;  /* 0x0000010013107824 */ /* 0x004fe200078e00ff */
[--C-:B------:R-:W-:Y:S02]  /*56b0*/  SHF.R.U32.HI R19, RZ, 0x5, R20.reuse ;  /* 0x00000005ff137819 */ /* 0x100fe40000011614 */
[----:B------:R-:W-:Y:S02]  /*56c0*/  SHF.R.U32.HI R20, RZ, 0x5, R20 ;  /* 0x00000005ff147819 */ /* 0x000fe40000011614 */
[----:B------:R-:W-:-:S02]  /*56d0*/  SGXT.U32 R19, R19, 0x3 ;  /* 0x000000031313781a */ /* 0x000fc40000000000 */
[----:B------:R-:W-:Y:S02]  /*56e0*/  SGXT.U32 R20, R20, 0x3 ;  /* 0x000000031414781a */ /* 0x000fe40000000000 */
[--C-:B------:R-:W-:Y:S02]  /*56f0*/  SHF.R.U32.HI R36, RZ, 0x5, R23.reuse ;  /* 0x00000005ff247819 */ /* 0x100fe40000011617 */
[----:B------:R-:W-:Y:S02]  /*5700*/  SHF.R.U32.HI R23, RZ, 0x5, R23 ;  /* 0x00000005ff177819 */ /* 0x000fe40000011617 */
[----:B------:R-:W-:Y:S01]  /*5710*/  LOP3.LUT R19, R19, 0x60, RZ, 0xfc, !PT ;  /* 0x0000006013137812 */ /* 0x000fe200078efcff */
[----:B------:R-:W-:Y:S01]  /*5720*/  IMAD.SHL.U32 R17, R18, 0x100, RZ ;  /* 0x0000010012117824 */ /* 0x000fe200078e00ff */
[----:B------:R-:W-:Y:S02]  /*5730*/  LOP3.LUT R20, R20, 0x68, RZ, 0xfc, !PT ;  /* 0x0000006814147812 */ /* 0x000fe400078efcff */
[----:B------:R-:W-:-:S02]  /*5740*/  LOP3.LUT R21, R21, 0x70, RZ, 0xfc, !PT ;  /* 0x0000007015157812 */ /* 0x000fc400078efcff */
[----:B------:R-:W-:Y:S02]  /*5750*/  SGXT.U32 R22, R22, 0x3 ;  /* 0x000000031616781a */ /* 0x000fe40000000000 */
[----:B------:R-:W-:Y:S02]  /*5760*/  LEA R110, P3, R18, UR28, 0xa ;  /* 0x0000001c126e7c11 */ /* 0x000fe4000f8650ff */
[----:B------:R-:W-:Y:S01]  /*5770*/  SGXT.U32 R23, R23, 0x3 ;  /* 0x000000031717781a */ /* 0x000fe20000000000 */
[----:B------:R-:W-:Y:S01]  /*5780*/  IMAD.SHL.U32 R18, R19, 0x100, RZ ;  /* 0x0000010013127824 */ /* 0x000fe200078e00ff */
[----:B------:R-:W-:Y:S01]  /*5790*/  LEA.HI.X R3, R3, UR25, RZ, 0x2, P0 ;  /* 0x0000001903037c11 */ /* 0x000fe200080f14ff */
[----:B------:R-:W2:Y:S01]  /*57a0*/  S2R R45, SR_TID.X ;  /* 0x00000000002d7919 */ /* 0x000ea20000002100 */
[----:B------:R-:W-:Y:S01]  /*57b0*/  SGXT.U32 R36, R36, 0x3 ;  /* 0x000000032424781a */ /* 0x000fe20000000000 */
[----:B------:R-:W3:Y:S01]  /*57c0*/  LDCU.64 UR24, c[0x0][0x390] ;  /* 0x00007200ff1877ac */ /* 0x000ee20008000a00 */
[----:B------:R-:W-:-:S02]  /*57d0*/  LEA.HI.X R16, R16, UR27, RZ, 0x2, P2 ;  /* 0x0000001b10107c11 */ /* 0x000fc400090f14ff */
[----:B------:R-:W-:Y:S01]  /*57e0*/  LEA R46, P0, R19, UR30, 0xa ;  /* 0x0000001e132e7c11 */ /* 0x000fe2000f8050ff */
[C---:B------:R-:W-:Y:S01]  /*57f0*/  IMAD.SHL.U32 R19, R20.reuse, 0x100, RZ ;  /* 0x0000010014137824 */ /* 0x040fe200078e00ff */
[----:B------:R-:W-:Y:S01]  /*5800*/  LEA R66, P2, R20, UR4, 0xa ;  /* 0x0000000414427c11 */ /* 0x000fe2000f8450ff */
[----:B------:R-:W-:Y:S01]  /*5810*/  IMAD.SHL.U32 R20, R21, 0x100, RZ ;  /* 0x0000010015147824 */ /* 0x000fe200078e00ff */
[----:B------:R-:W-:Y:S01]  /*5820*/  LOP3.LUT R22, R22, 0x78, RZ, 0xfc, !PT ;  /* 0x0000007816167812 */ /* 0x000fe200078efcff */
[----:B------:R-:W5:Y:S01]  /*5830*/  LDCU.64 UR26, c[0x0][0x390] ;  /* 0x00007200ff1a77ac */ /* 0x000f620008000a00 */
[----:B------:R-:W-:Y:S02]  /*5840*/  LEA.HI.X R17, R17, UR29, RZ, 0x2, P3 ;  /* 0x0000001d11117c11 */ /* 0x000fe400098f14ff */
[----:B------:R-:W-:Y:S01]  /*5850*/  LOP3.LUT R23, R23, 0x80, RZ, 0xfc, !PT ;  /* 0x0000008017177812 */ /* 0x000fe200078efcff */
[----:B------:R-:W1:Y:S01]  /*5860*/  LDCU.64 UR28, c[0x0][0x390] ;  /* 0x00007200ff1c77ac */ /* 0x000e620008000a00 */
[----:B------:R-:W-:-:S02]  /*5870*/  LEA R64, P3, R21, UR32, 0xa ;  /* 0x0000002015407c11 */ /* 0x000fc4000f8650ff */
[----:B------:R-:W-:Y:S01]  /*5880*/  LOP3.LUT R36, R36, 0x88, RZ, 0xfc, !PT ;  /* 0x0000008824247812 */ /* 0x000fe200078efcff */
[----:B------:R-:W-:Y:S01]  /*5890*/  IMAD.SHL.U32 R21, R22, 0x100, RZ ;  /* 0x0000010016157824 */ /* 0x000fe200078e00ff */
[----:B------:R-:W-:Y:S01]  /*58a0*/  LEA.HI.X R18, R18, UR31, RZ, 0x2, P0 ;  /* 0x0000001f12127c11 */ /* 0x000fe200080f14ff */
[----:B------:R-:W1:Y:S01]  /*58b0*/  LDCU.64 UR30, c[0x0][0x390] ;  /* 0x00007200ff1e77ac */ /* 0x000e620008000a00 */
[----:B------:R-:W-:Y:S02]  /*58c0*/  LEA.HI.X R19, R19, UR5, RZ, 0x2, P2 ;  /* 0x0000000513137c11 */ /* 0x000fe400090f14ff */
[----:B------:R-:W-:Y:S01]  /*58d0*/  LEA R58, P0, R22, UR34, 0xa ;  /* 0x00000022163a7c11 */ /* 0x000fe2000f8050ff */
[C---:B------:R-:W-:Y:S01]  /*58e0*/  IMAD.SHL.U32 R22, R23.reuse, 0x100, RZ ;  /* 0x0000010017167824 */ /* 0x040fe200078e00ff */
[----:B------:R-:W-:Y:S01]  /*58f0*/  LEA.HI.X R20, R20, UR33, RZ, 0x2, P3 ;  /* 0x0000002114147c11 */ /* 0x000fe200098f14ff */
[----:B------:R-:W1:Y:S01]  /*5900*/  LDCU.64 UR4, c[0x0][0x390] ;  /* 0x00007200ff0477ac */ /* 0x000e620008000a00 */
[----:B------:R-:W-:Y:S01]  /*5910*/  LEA R38, P2, R23, UR36, 0xa ;  /* 0x0000002417267c11 */ /* 0x000fe2000f8450ff */
[C---:B------:R-:W-:Y:S01]  /*5920*/  IMAD.SHL.U32 R23, R36.reuse, 0x100, RZ ;  /* 0x0000010024177824 */ /* 0x040fe200078e00ff */
[----:B------:R-:W-:Y:S01]  /*5930*/  LEA R56, P3, R36, UR38, 0xa ;  /* 0x0000002624387c11 */ /* 0x000fe2000f8650ff */
[----:B------:R-:W1:Y:S01]  /*5940*/  LDCU.64 UR32, c[0x0][0x390] ;  /* 0x00007200ff2077ac */ /* 0x000e620008000a00 */
[----:B0-----:R-:W-:-:S02]  /*5950*/  SHF.R.U32.HI R40, RZ, 0x5, R39 ;  /* 0x00000005ff287819 */ /* 0x001fc40000011627 */
[--C-:B------:R-:W-:Y:S02]  /*5960*/  SHF.R.U32.HI R36, RZ, 0x5, R39.reuse ;  /* 0x00000005ff247819 */ /* 0x100fe40000011627 */
[----:B------:R-:W-:Y:S02]  /*5970*/  SHF.R.U32.HI R39, RZ, 0x5, R39 ;  /* 0x00000005ff277819 */ /* 0x000fe40000011627 */
[----:B------:R-:W-:Y:S02]  /*5980*/  SGXT.U32 R40, R40, 0x3 ;  /* 0x000000032828781a */ /* 0x000fe40000000000 */
[----:B------:R-:W-:Y:S02]  /*5990*/  SGXT.U32 R39, R39, 0x3 ;  /* 0x000000032727781a */ /* 0x000fe40000000000 */
[----:B------:R-:W-:Y:S02]  /*59a0*/  LOP3.LUT R40, R40, 0x90, RZ, 0xfc, !PT ;  /* 0x0000009028287812 */ /* 0x000fe400078efcff */
[----:B------:R-:W-:-:S02]  /*59b0*/  LOP3.LUT R39, R39, 0x98, RZ, 0xfc, !PT ;  /* 0x0000009827277812 */ /* 0x000fc400078efcff */
[----:B------:R-:W-:Y:S01]  /*59c0*/  LEA.HI.X R21, R21, UR35, RZ, 0x2, P0 ;  /* 0x0000002315157c11 */ /* 0x000fe200080f14ff */
[----:B------:R-:W-:Y:S01]  /*59d0*/  IMAD.SHL.U32 R37, R40, 0x100, RZ ;  /* 0x0000010028257824 */ /* 0x000fe200078e00ff */
[----:B------:R-:W-:Y:S01]  /*59e0*/  LEA.HI.X R22, R22, UR37, RZ, 0x2, P2 ;  /* 0x0000002516167c11 */ /* 0x000fe200090f14ff */
[----:B------:R-:W0:Y:S01]  /*59f0*/  LDCU.64 UR34, c[0x0][0x390] ;  /* 0x00007200ff2277ac */ /* 0x000e220008000a00 */
[----:B------:R-:W-:Y:S02]  /*5a00*/  SGXT.U32 R36, R36, 0x3 ;  /* 0x000000032424781a */ /* 0x000fe40000000000 */
[----:B------:R-:W-:Y:S01]  /*5a10*/  LEA R48, P0, R40, UR40, 0xa ;  /* 0x0000002828307c11 */ /* 0x000fe2000f8050ff */
[C---:B------:R-:W-:Y:S01]  /*5a20*/  IMAD.SHL.U32 R40, R39.reuse, 0x100, RZ ;  /* 0x0000010027287824 */ /* 0x040fe200078e00ff */
[----:B-1----:R-:W-:Y:S02]  /*5a30*/  LEA R44, P2, R39, UR22, 0xa ;  /* 0x00000016272c7c11 */ /* 0x002fe4000f8450ff */
[----:B----4-:R-:W-:-:S02]  /*5a40*/  SHF.R.U32.HI R39, RZ, 0x5, R41 ;  /* 0x00000005ff277819 */ /* 0x010fc40000011629 */
[----:B------:R-:W-:Y:S02]  /*5a50*/  LOP3.LUT R36, R36, 0xa0, RZ, 0xfc, !PT ;  /* 0x000000a024247812 */ /* 0x000fe400078efcff */
[----:B------:R-:W-:Y:S02]  /*5a60*/  SGXT.U32 R39, R39, 0x3 ;  /* 0x000000032727781a */ /* 0x000fe40000000000 */
[----:B------:R-:W-:Y:S01]  /*5a70*/  LEA.HI.X R23, R23, UR39, RZ, 0x2, P3 ;  /* 0x0000002717177c11 */ /* 0x000fe200098f14ff */
[C---:B------:R-:W-:Y:S01]  /*5a80*/  IMAD.SHL.U32 R43, R36.reuse, 0x100, RZ ;  /* 0x00000100242b7824 */ /* 0x040fe200078e00ff */
[----:B------:R-:W-:Y:S02]  /*5a90*/  LEA R36, P3, R36, UR42, 0xa ;  /* 0x0000002a24247c11 */ /* 0x000fe4000f8650ff */
[----:B------:R-:W-:Y:S02]  /*5aa0*/  LOP3.LUT R39, R39, 0xb8, RZ, 0xfc, !PT ;  /* 0x000000b827277812 */ /* 0x000fe400078efcff */
[----:B------:R-:W-:-:S02]  /*5ab0*/  LEA.HI.X R43, R43, UR43, RZ, 0x2, P3 ;  /* 0x0000002b2b2b7c11 */ /* 0x000fc400098f14ff */
[C---:B------:R-:W-:Y:S01]  /*5ac0*/  LEA R52, P3, R39.reuse, UR4, 0xa ;  /* 0x0000000427347c11 */ /* 0x040fe2000f8650ff */
[----:B------:R-:W-:Y:S01]  /*5ad0*/  IMAD.SHL.U32 R61, R39, 0x100, RZ ;  /* 0x00000100273d7824 */ /* 0x000fe200078e00ff */
[----:B--2---:R-:W-:-:S04]  /*5ae0*/  SHF.R.U32.HI R39, RZ, 0x5, R45 ;  /* 0x00000005ff277819 */ /* 0x004fc8000001162d */
[----:B------:R-:W-:-:S04]  /*5af0*/  SGXT.U32 R39, R39, 0x3 ;  /* 0x000000032727781a */ /* 0x000fc80000000000 */
[----:B------:R-:W-:Y:S02]  /*5b00*/  LOP3.LUT R39, R39, 0xd0, RZ, 0xfc, !PT ;  /* 0x000000d027277812 */ /* 0x000fe400078efcff */
[----:B------:R-:W-:Y:S01]  /*5b10*/  LEA.HI.X R61, R61, UR5, RZ, 0x2, P3 ;  /* 0x000000053d3d7c11 */ /* 0x000fe200098f14ff */
[----:B------:R-:W1:Y:S01]  /*5b20*/  LDCU.64 UR4, c[0x0][0x390] ;  /* 0x00007200ff0477ac */ /* 0x000e620008000a00 */
[C---:B------:R-:W-:Y:S01]  /*5b30*/  LEA R62, P3, R39.reuse, UR32, 0xa ;  /* 0x00000020273e7c11 */ /* 0x040fe2000f8650ff */
[----:B------:R-:W-:Y:S02]  /*5b40*/  IMAD.SHL.U32 R101, R39, 0x100, RZ ;  /* 0x0000010027657824 */ /* 0x000fe400078e00ff */
[----:B------:R-:W2:Y:S01]  /*5b50*/  S2R R39, SR_TID.X ;  /* 0x0000000000277919 */ /* 0x000ea20000002100 */
[--C-:B------:R-:W-:Y:S02]  /*5b60*/  SHF.R.U32.HI R42, RZ, 0x5, R41.reuse ;  /* 0x00000005ff2a7819 */ /* 0x100fe40000011629 */
[----:B------:R-:W-:-:S02]  /*5b70*/  SHF.R.U32.HI R41, RZ, 0x5, R41 ;  /* 0x00000005ff297819 */ /* 0x000fc40000011629 */
[--C-:B------:R-:W-:Y:S02]  /*5b80*/  SHF.R.U32.HI R47, RZ, 0x5, R45.reuse ;  /* 0x00000005ff2f7819 */ /* 0x100fe4000001162d */
[----:B------:R-:W-:Y:S02]  /*5b90*/  SGXT.U32 R41, R41, 0x3 ;  /* 0x000000032929781a */ /* 0x000fe40000000000 */
[----:B------:R-:W-:Y:S02]  /*5ba0*/  SGXT.U32 R42, R42, 0x3 ;  /* 0x000000032a2a781a */ /* 0x000fe40000000000 */
[----:B------:R-:W-:Y:S02]  /*5bb0*/  SHF.R.U32.HI R45, RZ, 0x5, R45 ;  /* 0x00000005ff2d7819 */ /* 0x000fe4000001162d */
[----:B------:R-:W-:Y:S02]  /*5bc0*/  LOP3.LUT R41, R41, 0xb0, RZ, 0xfc, !PT ;  /* 0x000000b029297812 */ /* 0x000fe400078efcff */
[----:B------:R-:W-:-:S02]  /*5bd0*/  LOP3.LUT R42, R42, 0xa8, RZ, 0xfc, !PT ;  /* 0x000000a82a2a7812 */ /* 0x000fc400078efcff */
[----:B------:R-:W-:Y:S01]  /*5be0*/  SGXT.U32 R45, R45, 0x3 ;  /* 0x000000032d2d781a */ /* 0x000fe20000000000 */
[----:B------:R-:W-:Y:S01]  /*5bf0*/  IMAD.SHL.U32 R55, R41, 0x100, RZ ;  /* 0x0000010029377824 */ /* 0x000fe200078e00ff */
[----:B------:R-:W-:Y:S02]  /*5c00*/  SGXT.U32 R47, R47, 0x3 ;  /* 0x000000032f2f781a */ /* 0x000fe40000000000 */
[----:B------:R-:W-:Y:S01]  /*5c10*/  LEA.HI.X R40, R40, UR23, RZ, 0x2, P2 ;  /* 0x0000001728287c11 */ /* 0x000fe200090f14ff */
[----:B------:R-:W4:Y:S01]  /*5c20*/  LDCU.64 UR22, c[0x0][0x390] ;  /* 0x00007200ff1677ac */ /* 0x000f220008000a00 */
[----:B-----5:R-:W-:Y:S01]  /*5c30*/  LEA R41, P2, R41, UR26, 0xa ;  /* 0x0000001a29297c11 */ /* 0x020fe2000f8450ff */
[----:B------:R-:W-:Y:S01]  /*5c40*/  IMAD.SHL.U32 R53, R42, 0x100, RZ ;  /* 0x000001002a357824 */ /* 0x000fe200078e00ff */
[----:B------:R-:W-:Y:S02]  /*5c50*/  LOP3.LUT R45, R45, 0xc8, RZ, 0xfc, !PT ;  /* 0x000000c82d2d7812 */ /* 0x000fe400078efcff */
[----:B------:R-:W-:-:S02]  /*5c60*/  LEA.HI.X R37, R37, UR41, RZ, 0x2, P0 ;  /* 0x0000002925257c11 */ /* 0x000fc400080f14ff */
[----:B---3--:R-:W-:Y:S02]  /*5c70*/  LEA R42, P0, R42, UR24, 0xa ;  /* 0x000000182a2a7c11 */ /* 0x008fe4000f8050ff */
[----:B------:R-:W-:Y:S01]  /*5c80*/  LOP3.LUT R47, R47, 0xc0, RZ, 0xfc, !PT ;  /* 0x000000c02f2f7812 */ /* 0x000fe200078efcff */
[----:B------:R-:W-:Y:S01]  /*5c90*/  IMAD.SHL.U32 R100, R45, 0x100, RZ ;  /* 0x000001002d647824 */ /* 0x000fe200078e00ff */
[----:B------:R-:W-:Y:S01]  /*5ca0*/  LEA.HI.X R55, R55, UR27, RZ, 0x2, P2 ;  /* 0x0000001b37377c11 */ /* 0x000fe200090f14ff */
[----:B------:R-:W3:Y:S01]  /*5cb0*/  LDCU.64 UR26, c[0x0][0x390] ;  /* 0x00007200ff1a77ac */ /* 0x000ee20008000a00 */
[----:B------:R-:W-:Y:S01]  /*5cc0*/  LEA R60, P2, R45, UR30, 0xa ;  /* 0x0000001e2d3c7c11 */ /* 0x000fe2000f8450ff */
[----:B------:R-:W-:Y:S01]  /*5cd0*/  IMAD.SHL.U32 R63, R47, 0x100, RZ ;  /* 0x000001002f3f7824 */ /* 0x000fe200078e00ff */
[----:B------:R-:W-:Y:S01]  /*5ce0*/  LEA.HI.X R53, R53, UR25, RZ, 0x2, P0 ;  /* 0x0000001935357c11 */ /* 0x000fe200080f14ff */
[----:B------:R-:W5:Y:S01]  /*5cf0*/  LDCU.64 UR24, c[0x0][0x390] ;  /* 0x00007200ff1877ac */ /* 0x000f620008000a00 */
[----:B--2---:R-:W-:-:S02]  /*5d00*/  SHF.R.U32.HI R45, RZ, 0x5, R39 ;  /* 0x00000005ff2d7819 */ /* 0x004fc40000011627 */
[----:B------:R-:W-:Y:S02]  /*5d10*/  LEA R54, P0, R47, UR28, 0xa ;  /* 0x0000001c2f367c11 */ /* 0x000fe4000f8050ff */
[----:B------:R-:W-:Y:S02]  /*5d20*/  SHF.R.U32.HI R47, RZ, 0x5, R39 ;  /* 0x00000005ff2f7819 */ /* 0x000fe40000011627 */
[----:B------:R-:W-:Y:S02]  /*5d30*/  SGXT.U32 R45, R45, 0x3 ;  /* 0x000000032d2d781a */ /* 0x000fe40000000000 */
[----:B------:R-:W-:Y:S02]  /*5d40*/  SGXT.U32 R47, R47, 0x3 ;  /* 0x000000032f2f781a */ /* 0x000fe40000000000 */
[----:B------:R-:W-:Y:S02]  /*5d50*/  LOP3.LUT R45, R45, 0xd8, RZ, 0xfc, !PT ;  /* 0x000000d82d2d7812 */ /* 0x000fe400078efcff */
[----:B------:R-:W-:-:S02]  /*5d60*/  LOP3.LUT R47, R47, 0xe0, RZ, 0xfc, !PT ;  /* 0x000000e02f2f7812 */ /* 0x000fc400078efcff */
[----:B------:R-:W-:Y:S01]  /*5d70*/  LEA.HI.X R101, R101, UR33, RZ, 0x2, P3 ;  /* 0x0000002165657c11 */ /* 0x000fe200098f14ff */
[C---:B------:R-:W-:Y:S01]  /*5d80*/  IMAD.SHL.U32 R104, R45.reuse, 0x100, RZ ;  /* 0x000001002d687824 */ /* 0x040fe200078e00ff */
[----:B----4-:R-:W-:Y:S02]  /*5d90*/  LEA R92, P3, R45, UR22, 0xa ;  /* 0x000000162d5c7c11 */ /* 0x010fe4000f8650ff */
[--C-:B------:R-:W-:Y:S02]  /*5da0*/  SHF.R.U32.HI R45, RZ, 0x5, R39.reuse ;  /* 0x00000005ff2d7819 */ /* 0x100fe40000011627 */
[----:B------:R-:W-:Y:S01]  /*5db0*/  SHF.R.U32.HI R49, RZ, 0x5, R39 ;  /* 0x00000005ff317819 */ /* 0x000fe20000011627 */
[C---:B------:R-:W-:Y:S01]  /*5dc0*/  IMAD.SHL.U32 R39, R47.reuse, 0x100, RZ ;  /* 0x000001002f277824 */ /* 0x040fe200078e00ff */
[----:B0-----:R-:W-:Y:S02]  /*5dd0*/  LEA R121, P4, R47, UR34, 0xa ;  /* 0x000000222f797c11 */ /* 0x001fe4000f8850ff */
[----:B------:R-:W0:Y:S01]  /*5de0*/  S2R R47, SR_TID.X ;  /* 0x00000000002f7919 */ /* 0x000e220000002100 */
[----:B------:R-:W-:-:S02]  /*5df0*/  SGXT.U32 R45, R45, 0x3 ;  /* 0x000000032d2d781a */ /* 0x000fc40000000000 */
[----:B------:R-:W-:Y:S02]  /*5e00*/  SGXT.U32 R49, R49, 0x3 ;  /* 0x000000033131781a */ /* 0x000fe40000000000 */
[----:B------:R-:W-:Y:S02]  /*5e10*/  LOP3.LUT R45, R45, 0x18, RZ, 0xfc, !PT ;  /* 0x000000182d2d7812 */ /* 0x000fe400078efcff */
[----:B------:R-:W-:-:S03]  /*5e20*/  LOP3.LUT R49, R49, 0x10, RZ, 0xfc, !PT ;  /* 0x0000001031317812 */ /* 0x000fc600078efcff */
[----:B------:R-:W-:Y:S02]  /*5e30*/  IMAD.SHL.U32 R45, R45, 0x100, RZ ;  /* 0x000001002d2d7824 */ /* 0x000fe400078e00ff */
[----:B------:R-:W-:Y:S01]  /*5e40*/  IMAD.SHL.U32 R49, R49, 0x100, RZ ;  /* 0x0000010031317824 */ /* 0x000fe200078e00ff */
[----:B------:R-:W-:Y:S02]  /*5e50*/  LEA.HI.X R63, R63, UR29, RZ, 0x2, P0 ;  /* 0x0000001d3f3f7c11 */ /* 0x000fe400080f14ff */
[----:B------:R-:W-:Y:S02]  /*5e60*/  LEA.HI.X R100, R100, UR31, RZ, 0x2, P2 ;  /* 0x0000001f64647c11 */ /* 0x000fe400090f14ff */
[----:B------:R-:W-:Y:S02]  /*5e70*/  LEA R93, P0, R49, UR8, 0x2 ;  /* 0x00000008315d7c11 */ /* 0x000fe4000f8010ff */
[----:B------:R-:W-:Y:S02]  /*5e80*/  LEA R124, P2, R45, UR14, 0x2 ;  /* 0x0000000e2d7c7c11 */ /* 0x000fe4000f8410ff */
[----:B------:R-:W-:-:S02]  /*5e90*/  LEA.HI.X R105, R49, UR9, RZ, 0x2, P0 ;  /* 0x0000000931697c11 */ /* 0x000fc400080f14ff */
[----:B------:R-:W-:Y:S02]  /*5ea0*/  LEA.HI.X R107, R45, UR15, RZ, 0x2, P2 ;  /* 0x0000000f2d6b7c11 */ /* 0x000fe400090f14ff */
[--C-:B0-----:R-:W-:Y:S02]  /*5eb0*/  SHF.R.U32.HI R45, RZ, 0x5, R47.reuse ;  /* 0x00000005ff2d7819 */ /* 0x101fe4000001162f */
[--C-:B------:R-:W-:Y:S02]  /*5ec0*/  SHF.R.U32.HI R49, RZ, 0x5, R47.reuse ;  /* 0x00000005ff317819 */ /* 0x100fe4000001162f */
[--C-:B------:R-:W-:Y:S02]  /*5ed0*/  SHF.R.U32.HI R57, RZ, 0x5, R47.reuse ;  /* 0x00000005ff397819 */ /* 0x100fe4000001162f */
[----:B------:R-:W-:-:S04]  /*5ee0*/  SHF.R.U32.HI R47, RZ, 0x5, R47 ;  /* 0x00000005ff2f7819 */ /* 0x000fc8000001162f */
[----:B------:R-:W-:-:S04]  /*5ef0*/  SGXT.U32 R47, R47, 0x3 ;  /* 0x000000032f2f781a */ /* 0x000fc80000000000 */
[----:B------:R-:W-:-:S05]  /*5f00*/  LOP3.LUT R47, R47, 0x20, RZ, 0xfc, !PT ;  /* 0x000000202f2f7812 */ /* 0x000fca00078efcff */
[----:B------:R-:W-:-:S05]  /*5f10*/  IMAD.SHL.U32 R47, R47, 0x100, RZ ;  /* 0x000001002f2f7824 */ /* 0x000fca00078e00ff */
[----:B------:R-:W-:-:S04]  /*5f20*/  LEA R116, P0, R47, UR16, 0x2 ;  /* 0x000000102f747c11 */ /* 0x000fc8000f8010ff */
[----:B------:R-:W-:Y:S02]  /*5f30*/  LEA.HI.X R117, R47, UR17, RZ, 0x2, P0 ;  /* 0x000000112f757c11 */ /* 0x000fe400080f14ff */
[----:B------:R-:W0:Y:S01]  /*5f40*/  S2R R47, SR_TID.X ;  /* 0x00000000002f7919 */ /* 0x000e220000002100 */
[----:B------:R-:W-:Y:S02]  /*5f50*/  SGXT.U32 R49, R49, 0x3 ;  /* 0x000000033131781a */ /* 0x000fe40000000000 */
[----:B------:R-:W-:Y:S02]  /*5f60*/  SGXT.U32 R45, R45, 0x3 ;  /* 0x000000032d2d781a */ /* 0x000fe40000000000 */
[----:B------:R-:W-:Y:S02]  /*5f70*/  LOP3.LUT R49, R49, 0x30, RZ, 0xfc, !PT ;  /* 0x0000003031317812 */ /* 0x000fe400078efcff */
[----:B------:R-:W-:-:S03]  /*5f80*/  LOP3.LUT R45, R45, 0x38, RZ, 0xfc, !PT ;  /* 0x000000382d2d7812 */ /* 0x000fc600078efcff */
[----:B------:R-:W-:Y:S01]  /*5f90*/  IMAD.SHL.U32 R49, R49, 0x100, RZ ;  /* 0x0000010031317824 */ /* 0x000fe200078e00ff */
[----:B------:R-:W-:Y:S01]  /*5fa0*/  LEA.HI.X R104, R104, UR23, RZ, 0x2, P3 ;  /* 0x0000001768687c11 */ /* 0x000fe200098f14ff */
[----:B------:R-:W-:Y:S01]  /*5fb0*/  IMAD.SHL.U32 R45, R45, 0x100, RZ ;  /* 0x000001002d2d7824 */ /* 0x000fe200078e00ff */
[----:B------:R-:W-:Y:S02]  /*5fc0*/  SGXT.U32 R57, R57, 0x3 ;  /* 0x000000033939781a */ /* 0x000fe40000000000 */
[----:B------:R-:W-:Y:S02]  /*5fd0*/  LEA R120, P3, R49, UR20, 0x2 ;  /* 0x0000001431787c11 */ /* 0x000fe4000f8610ff */
[----:B------:R-:W-:Y:S02]  /*5fe0*/  LEA.HI.X R91, R39, UR35, RZ, 0x2, P4 ;  /* 0x00000023275b7c11 */ /* 0x000fe4000a0f14ff */
[----:B-1----:R-:W-:Y:S02]  /*5ff0*/  LEA R122, P4, R45, UR4, 0x2 ;  /* 0x000000042d7a7c11 */ /* 0x002fe4000f8810ff */
[----:B------:R-:W-:-:S02]  /*6000*/  LEA.HI.X R123, R49, UR21, RZ, 0x2, P3 ;  /* 0x00000015317b7c11 */ /* 0x000fc400098f14ff */
[C---:B------:R-:W-:Y:S02]  /*6010*/  IADD3 R112, P3, PT, R106.reuse, R112, RZ ;  /* 0x000000706a707210 */ /* 0x040fe40007f7e0ff */
[C---:B------:R-:W-:Y:S02]  /*6020*/  IADD3 R110, P6, PT, R106.reuse, R110, RZ ;  /* 0x0000006e6a6e7210 */ /* 0x040fe40007fde0ff */
[----:B------:R-:W-:Y:S02]  /*6030*/  LOP3.LUT R57, R57, 0x28, RZ, 0xfc, !PT ;  /* 0x0000002839397812 */ /* 0x000fe400078efcff */
[----:B------:R-:W-:Y:S01]  /*6040*/  LEA.HI.X R85, R45, UR5, RZ, 0x2, P4 ;  /* 0x000000052d557c11 */ /* 0x000fe2000a0f14ff */
[----:B------:R-:W-:Y:S01]  /*6050*/  IMAD.X R113, RZ, RZ, R16, P3 ;  /* 0x000000ffff717224 */ /* 0x000fe200018e0610 */
[----:B0-----:R-:W-:Y:S01]  /*6060*/  SHF.R.U32.HI R45, RZ, 0x5, R47 ;  /* 0x00000005ff2d7819 */ /* 0x001fe2000001162f */
[----:B------:R-:W-:Y:S01]  /*6070*/  IMAD.X R111, RZ, RZ, R17, P6 ;  /* 0x000000ffff6f7224 */ /* 0x000fe200030e0611 */
[C---:B------:R-:W-:Y:S01]  /*6080*/  IADD3 R64, P3, PT, R106.reuse, R64, RZ ;  /* 0x000000406a407210 */ /* 0x040fe20007f7e0ff */
[----:B------:R-:W-:Y:S01]  /*6090*/  IMAD.SHL.U32 R57, R57, 0x100, RZ ;  /* 0x0000010039397824 */ /* 0x000fe200078e00ff */
[----:B------:R-:W-:Y:S01]  /*60a0*/  IADD3 R58, P6, PT, R106, R58, RZ ;  /* 0x0000003a6a3a7210 */ /* 0x000fe20007fde0ff */
[----:B------:R-:W0:Y:S01]  /*60b0*/  LDCU.64 UR4, c[0x0][0x390] ;  /* 0x00007200ff0477ac */ /* 0x000e220008000a00 */
[----:B------:R-:W-:Y:S01]  /*60c0*/  SGXT.U32 R45, R45, 0x3 ;  /* 0x000000032d2d781a */ /* 0x000fe20000000000 */
[----:B------:R-:W-:Y:S01]  /*60d0*/  IMAD.X R65, RZ, RZ, R20, P3 ;  /* 0x000000ffff417224 */ /* 0x000fe200018e0614 */
[----:B------:R-:W-:Y:S01]  /*60e0*/  LEA R118, P2, R57, UR18, 0x2 ;  /* 0x0000001239767c11 */ /* 0x000fe2000f8410ff */
[----:B------:R-:W-:Y:S01]  /*60f0*/  IMAD.X R59, RZ, RZ, R21, P6 ;  /* 0x000000ffff3b7224 */ /* 0x000fe200030e0615 */
[----:B------:R-:W-:-:S02]  /*6100*/  LOP3.LUT R45, R45, 0xf0, RZ, 0xfc, !PT ;  /* 0x000000f02d2d7812 */ /* 0x000fc400078efcff */
[C---:B------:R-:W-:Y:S02]  /*6110*/  IADD3 R48, P3, PT, R106.reuse, R48, RZ ;  /* 0x000000306a307210 */ /* 0x040fe40007f7e0ff */
[C---:B------:R-:W-:Y:S02]  /*6120*/  IADD3 R44, P6, PT, R106.reuse, R44, RZ ;  /* 0x0000002c6a2c7210 */ /* 0x040fe40007fde0ff */
[----:B------:R-:W-:Y:S01]  /*6130*/  LEA.HI.X R119, R57, UR19, RZ, 0x2, P2 ;  /* 0x0000001339777c11 */ /* 0x000fe200090f14ff */
[----:B------:R-:W-:Y:S01]  /*6140*/  IMAD.X R49, RZ, RZ, R37, P3 ;  /* 0x000000ffff317224 */ /* 0x000fe200018e0625 */
[----:B---3--:R-:W-:Y:S01]  /*6150*/  LEA R87, P2, R45, UR26, 0xa ;  /* 0x0000001a2d577c11 */ /* 0x008fe2000f8450ff */
[----:B------:R-:W-:Y:S01]  /*6160*/  IMAD.X R45, RZ, RZ, R40, P6 ;  /* 0x000000ffff2d7224 */ /* 0x000fe200030e0628 */
[----:B------:R-:W-:Y:S02]  /*6170*/  IADD3 R40, P3, PT, R106, R41, RZ ;  /* 0x000000296a287210 */ /* 0x000fe40007f7e0ff */
[----:B------:R-:W-:-:S02]  /*6180*/  SHF.R.U32.HI R47, RZ, 0x5, R47 ;  /* 0x00000005ff2f7819 */ /* 0x000fc4000001162f */
[C---:B------:R-:W-:Y:S01]  /*6190*/  IADD3 R108, P4, PT, R106.reuse, R108, RZ ;  /* 0x0000006c6a6c7210 */ /* 0x040fe20007f9e0ff */
[----:B------:R-:W-:Y:S01]  /*61a0*/  IMAD.X R41, RZ, RZ, R55, P3 ;  /* 0x000000ffff297224 */ /* 0x000fe200018e0637 */
[C---:B------:R-:W-:Y:S02]  /*61b0*/  IADD3 R20, P3, PT, R106.reuse, R62, RZ ;  /* 0x0000003e6a147210 */ /* 0x040fe40007f7e0ff */
[C---:B------:R-:W-:Y:S01]  /*61c0*/  IADD3 R114, P5, PT, R106.reuse, R114, RZ ;  /* 0x000000726a727210 */ /* 0x040fe20007fbe0ff */
[----:B------:R-:W1:Y:S01]  /*61d0*/  S2R R62, SR_TID.X ;  /* 0x00000000003e7919 */ /* 0x000e620000002100 */
[----:B------:R-:W-:Y:S01]  /*61e0*/  SGXT.U32 R47, R47, 0x3 ;  /* 0x000000032f2f781a */ /* 0x000fe20000000000 */
[----:B------:R-:W-:Y:S01]  /*61f0*/  IMAD.X R109, RZ, RZ, R2, P4 ;  /* 0x000000ffff6d7224 */ /* 0x000fe200020e0602 */
[----:B------:R-:W-:Y:S01]  /*6200*/  IADD3 R46, P4, PT, R106, R46, RZ ;  /* 0x0000002e6a2e7210 */ /* 0x000fe20007f9e0ff */
[----:B------:R-:W-:Y:S01]  /*6210*/  IMAD.X R115, RZ, RZ, R3, P5 ;  /* 0x000000ffff737224 */ /* 0x000fe200028e0603 */
[----:B------:R-:W-:-:S02]  /*6220*/  LOP3.LUT R47, R47, 0xe8, RZ, 0xfc, !PT ;  /* 0x000000e82f2f7812 */ /* 0x000fc400078efcff */
[C---:B------:R-:W-:Y:S02]  /*6230*/  IADD3 R66, P5, PT, R106.reuse, R66, RZ ;  /* 0x000000426a427210 */ /* 0x040fe40007fbe0ff */
[----:B-----5:R-:W-:Y:S01]  /*6240*/  LEA R86, P0, R47, UR24, 0xa ;  /* 0x000000182f567c11 */ /* 0x020fe2000f8050ff */
[----:B------:R-:W-:Y:S01]  /*6250*/  IMAD.X R47, RZ, RZ, R18, P4 ;  /* 0x000000ffff2f7224 */ /* 0x000fe200020e0612 */
[C---:B------:R-:W-:Y:S01]  /*6260*/  IADD3 R38, P4, PT, R106.reuse, R38, RZ ;  /* 0x000000266a267210 */ /* 0x040fe20007f9e0ff */
[----:B------:R-:W-:Y:S01]  /*6270*/  IMAD.X R67, RZ, RZ, R19, P5 ;  /* 0x000000ffff437224 */ /* 0x000fe200028e0613 */
[----:B------:R-:W-:-:S03]  /*6280*/  IADD3 R56, P5, PT, R106, R56, RZ ;  /* 0x000000386a387210 */ /* 0x000fc60007fbe0ff */
[----:B------:R-:W-:Y:S01]  /*6290*/  IMAD.X R39, RZ, RZ, R22, P4 ;  /* 0x000000ffff277224 */ /* 0x000fe200020e0616 */
[C---:B------:R-:W-:Y:S01]  /*62a0*/  IADD3 R18, P4, PT, R106.reuse, R36, RZ ;  /* 0x000000246a127210 */ /* 0x040fe20007f9e0ff */
[----:B------:R-:W-:Y:S01]  /*62b0*/  IMAD.X R57, RZ, RZ, R23, P5 ;  /* 0x000000ffff397224 */ /* 0x000fe200028e0617 */
[----:B------:R-:W-:-:S03]  /*62c0*/  IADD3 R42, P5, PT, R106, R42, RZ ;  /* 0x0000002a6a2a7210 */ /* 0x000fc60007fbe0ff */
[----:B------:R-:W-:Y:S01]  /*62d0*/  IMAD.X R19, RZ, RZ, R43, P4 ;  /* 0x000000ffff137224 */ /* 0x000fe200020e062b */
[C---:B------:R-:W-:Y:S01]  /*62e0*/  IADD3 R2, P4, PT, R106.reuse, R54, RZ ;  /* 0x000000366a027210 */ /* 0x040fe20007f9e0ff */
[----:B------:R-:W-:Y:S01]  /*62f0*/  IMAD.X R43, RZ, RZ, R53, P5 ;  /* 0x000000ffff2b7224 */ /* 0x000fe200028e0635 */
[C---:B------:R-:W-:Y:S02]  /*6300*/  IADD3 R36, P6, PT, R106.reuse, R52, RZ ;  /* 0x000000346a247210 */ /* 0x040fe40007fde0ff */
[C---:B------:R-:W-:Y:S01]  /*6310*/  IADD3 R22, P5, PT, R106.reuse, R60, RZ ;  /* 0x0000003c6a167210 */ /* 0x040fe20007fbe0ff */
[----:B------:R-:W-:Y:S01]  /*6320*/  IMAD.X R3, RZ, RZ, R63, P4 ;  /* 0x000000ffff037224 */ /* 0x000fe200020e063f */
[C---:B------:R-:W-:Y:S01]  /*6330*/  IADD3 R60, P4, PT, R106.reuse, R93, RZ ;  /* 0x0000005d6a3c7210 */ /* 0x040fe20007f9e0ff */
[----:B------:R-:W-:Y:S01]  /*6340*/  IMAD.X R37, RZ, RZ, R61, P6 ;  /* 0x000000ffff257224 */ /* 0x000fe200030e063d */
[C---:B------:R-:W-:Y:S01]  /*6350*/  IADD3 R16, P6, PT, R106.reuse, R92, RZ ;  /* 0x0000005c6a107210 */ /* 0x040fe20007fde0ff */
[----:B------:R-:W-:Y:S01]  /*6360*/  IMAD.X R23, RZ, RZ, R100, P5 ;  /* 0x000000ffff177224 */ /* 0x000fe200028e0664 */
[C---:B------:R-:W-:Y:S01]  /*6370*/  IADD3 R124, P5, PT, R106.reuse, R124, RZ ;  /* 0x0000007c6a7c7210 */ /* 0x040fe20007fbe0ff */
[----:B------:R-:W-:Y:S01]  /*6380*/  IMAD.X R21, RZ, RZ, R101, P3 ;  /* 0x000000ffff157224 */ /* 0x000fe200018e0665 */
[----:B-1----:R-:W-:Y:S01]  /*6390*/  SHF.R.U32.HI R62, RZ, 0x5, R62 ;  /* 0x00000005ff3e7819 */ /* 0x002fe2000001163e */
[----:B------:R-:W-:Y:S01]  /*63a0*/  IMAD.X R61, RZ, RZ, R105, P4 ;  /* 0x000000ffff3d7224 */ /* 0x000fe200020e0669 */
[C---:B------:R-:W-:Y:S01]  /*63b0*/  IADD3 R116, P3, PT, R106.reuse, R116, RZ ;  /* 0x000000746a747210 */ /* 0x040fe20007f7e0ff */
[----:B------:R-:W-:Y:S01]  /*63c0*/  IMAD.X R17, RZ, RZ, R104, P6 ;  /* 0x000000ffff117224 */ /* 0x000fe200030e0668 */
[C---:B------:R-:W-:Y:S01]  /*63d0*/  IADD3 R120, P4, PT, R106.reuse, R120, RZ ;  /* 0x000000786a787210 */ /* 0x040fe20007f9e0ff */
[----:B------:R-:W-:Y:S01]  /*63e0*/  IMAD.X R125, RZ, RZ, R107, P5 ;  /* 0x000000ffff7d7224 */ /* 0x000fe200028e066b */
[C---:B------:R-:W-:Y:S01]  /*63f0*/  IADD3 R118, P6, PT, R106.reuse, R118, RZ ;  /* 0x000000766a767210 */ /* 0x040fe20007fde0ff */
[----:B------:R-:W1:Y:S01]  /*6400*/  LDSM.16.M88.4 R52, [R0+UR7+0x200] ;  /* 0x000200070034783b */ /* 0x000e620008000200 */
[----:B------:R-:W-:-:S02]  /*6410*/  IADD3 R122, P5, PT, R106, R122, RZ ;  /* 0x0000007a6a7a7210 */ /* 0x000fc40007fbe0ff */
[----:B------:R-:W-:Y:S01]  /*6420*/  SGXT.U32 R62, R62, 0x3 ;  /* 0x000000033e3e781a */ /* 0x000fe20000000000 */
[----:B------:R-:W-:Y:S01]  /*6430*/  IMAD.X R117, RZ, RZ, R117, P3 ;  /* 0x000000ffff757224 */ /* 0x000fe200018e0675 */
[----:B------:R-:W-:Y:S01]  /*6440*/  IADD3 R92, P3, PT, R106, R121, RZ ;  /* 0x000000796a5c7210 */ /* 0x000fe20007f7e0ff */
[----:B------:R-:W-:Y:S01]  /*6450*/  IMAD.X R121, RZ, RZ, R123, P4 ;  /* 0x000000ffff797224 */ /* 0x000fe200020e067b */
[----:B------:R-:W-:Y:S01]  /*6460*/  LOP3.LUT R62, R62, 0xf8, RZ, 0xfc, !PT ;  /* 0x000000f83e3e7812 */ /* 0x000fe200078efcff */
[----:B------:R-:W-:Y:S01]  /*6470*/  IMAD.X R119, RZ, RZ, R119, P6 ;  /* 0x000000ffff777224 */ /* 0x000fe200030e0677 */
[----:B------:R-:W-:Y:S01]  /*6480*/  IADD3 R100, P6, PT, R106, R86, RZ ;  /* 0x000000566a647210 */ /* 0x000fe20007fde0ff */
[----:B------:R-:W-:Y:S02]  /*6490*/  IMAD.X R123, RZ, RZ, R85, P5 ;  /* 0x000000ffff7b7224 */ /* 0x000fe400028e0655 */
[----:B------:R-:W2:Y:S01]  /*64a0*/  LDL.LU R85, [R1+0x32c] ;  /* 0x00032c0001557983 */ /* 0x000ea20000300800 */
[----:B0-----:R-:W-:-:S02]  /*64b0*/  LEA R107, P4, R62, UR4, 0xa ;  /* 0x000000043e6b7c11 */ /* 0x001fc4000f8850ff */
[----:B------:R-:W-:Y:S01]  /*64c0*/  IADD3 R104, P5, PT, R106, R87, RZ ;  /* 0x000000576a687210 */ /* 0x000fe20007fbe0ff */
[----:B------:R-:W3:Y:S01]  /*64d0*/  LDL.LU R86, [R1+0x328] ;  /* 0x0003280001567983 */ /* 0x000ee20000300800 */
[----:B------:R-:W-:-:S03]  /*64e0*/  IMAD.X R93, RZ, RZ, R91, P3 ;  /* 0x000000ffff5d7224 */ /* 0x000fc600018e065b */
[----:B------:R-:W4:Y:S04]  /*64f0*/  LDL.LU R101, [R1+0x1c] ;  /* 0x00001c0001657983 */ /* 0x000f280000300800 */
[----:B------:R-:W5:Y:S01]  /*6500*/  LDL.LU R87, [R1+0x324] ;  /* 0x0003240001577983 */ /* 0x000f620000300800 */
[----:B------:R-:W-:-:S03]  /*6510*/  IADD3 R106, P3, PT, R106, R107, RZ ;  /* 0x0000006b6a6a7210 */ /* 0x000fc60007f7e0ff */
[----:B------:R-:W2:Y:S04]  /*6520*/  LDL.LU R105, [R1+0x11c] ;  /* 0x00011c0001697983 */ /* 0x000ea80000300800 */
[----:B------:R-:W2:Y:S04]  /*6530*/  LDL.LU R91, [R1+0x298] ;  /* 0x00029800015b7983 */ /* 0x000ea80000300800 */
[----:B------:R-:W2:Y:S04]  /*6540*/  LDL.LU R63, [R1+0x120] ;  /* 0x00012000013f7983 */ /* 0x000ea80000300800 */
[----:B------:R-:W2:Y:S04]  /*6550*/  LDL.LU R62, [R1+0x20] ;  /* 0x00002000013e7983 */ /* 0x000ea80000300800 */
[----:B------:R-:W2:Y:S04]  /*6560*/  LDL.LU R107, [R1+0x19c] ;  /* 0x00019c00016b7983 */ /* 0x000ea80000300800 */
[----:B------:R0:W-:Y:S04]  /*6570*/  STG.E desc[UR12][R60.64], R88 ;  /* 0x000000583c007986 */ /* 0x0001e8000c10190c */
[----:B------:R1:W-:Y:S04]  /*6580*/  STG.E desc[UR12][R60.64+0x80], R89 ;  /* 0x000080593c007986 */ /* 0x0003e8000c10190c */
[----:B------:R1:W-:Y:S04]  /*6590*/  STG.E desc[UR12][R60.64+0x100], R90 ;  /* 0x0001005a3c007986 */ /* 0x0003e8000c10190c */
[----:B0-----:R-:W2:Y:S04]  /*65a0*/  LDL.LU R88, [R1+0x320] ;  /* 0x0003200001587983 */ /* 0x001ea80000300800 */
[----:B-1----:R-:W2:Y:S04]  /*65b0*/  LDL.LU R89, [R1+0x31c] ;  /* 0x00031c0001597983 */ /* 0x002ea80000300800 */
[----:B------:R-:W2:Y:S04]  /*65c0*/  LDL.LU R90, [R1+0x318] ;  /* 0x00031800015a7983 */ /* 0x000ea80000300800 */
[----:B------:R0:W-:Y:S04]  /*65d0*/  STG.E desc[UR12][R60.64+0x180], R94 ;  /* 0x0001805e3c007986 */ /* 0x0001e8000c10190c */
[----:B0-----:R-:W2:Y:S04]  /*65e0*/  LDL.LU R94, [R1+0x314] ;  /* 0x00031400015e7983 */ /* 0x001ea80000300800 */
[----:B------:R0:W-:Y:S04]  /*65f0*/  STG.E desc[UR12][R60.64+0x200], R95 ;  /* 0x0002005f3c007986 */ /* 0x0001e8000c10190c */
[----:B------:R-:W-:Y:S04]  /*6600*/  STG.E desc[UR12][R60.64+0x300], R102 ;  /* 0x000300663c007986 */ /* 0x000fe8000c10190c */
[----:B0-----:R-:W3:Y:S04]  /*6610*/  LDL.LU R95, [R1+0x310] ;  /* 0x00031000015f7983 */ /* 0x001ee80000300800 */
[----:B------:R-:W-:Y:S04]  /*6620*/  STG.E desc[UR12][R60.64+0x380], R50 ;  /* 0x000380323c007986 */ /* 0x000fe8000c10190c */
[----:B--2---:R0:W-:Y:S04]  /*6630*/  STG.E desc[UR12][R60.64+0x280], R94 ;  /* 0x0002805e3c007986 */ /* 0x0041e8000c10190c */
[----:B0-----:R-:W2:Y:S04]  /*6640*/  LDL.LU R94, [R1+0x21c] ;  /* 0x00021c00015e7983 */ /* 0x001ea80000300800 */
[----:B------:R-:W5:Y:S04]  /*6650*/  LDL.LU R102, [R1+0x294] ;  /* 0x0002940001667983 */ /* 0x000f680000300800 */
[----:B------:R-:W5:Y:S04]  /*6660*/  LDL.LU R60, [R1+0x220] ;  /* 0x00022000013c7983 */ /* 0x000f680000300800 */
[----:B------:R-:W5:Y:S04]  /*6670*/  LDL.LU R61, [R1+0x1a0] ;  /* 0x0001a000013d7983 */ /* 0x000f680000300800 */
[----:B------:R-:W5:Y:S04]  /*6680*/  LDL.LU R50, [R1+0x28] ;  /* 0x0000280001327983 */ /* 0x000f680000300800 */
[----:B------:R-:W-:Y:S04]  /*6690*/  STG.E desc[UR12][R124.64+0x100], R107 ;  /* 0x0001006b7c007986 */ /* 0x000fe8000c10190c */
[----:B------:R-:W-:Y:S04]  /*66a0*/  STG.E desc[UR12][R124.64+0x180], R105 ;  /* 0x000180697c007986 */ /* 0x000fe8000c10190c */
[----:B----4-:R-:W-:Y:S04]  /*66b0*/  STG.E desc[UR12][R124.64+0x200], R101 ;  /* 0x000200657c007986 */ /* 0x010fe8000c10190c */
[----:B---3--:R-:W-:Y:S04]  /*66c0*/  STG.E desc[UR12][R124.64+0x280], R95 ;  /* 0x0002805f7c007986 */ /* 0x008fe8000c10190c */
[----:B------:R-:W-:Y:S04]  /*66d0*/  STG.E desc[UR12][R124.64+0x300], R103 ;  /* 0x000300677c007986 */ /* 0x000fe8000c10190c */
[----:B------:R-:W-:Y:S04]  /*66e0*/  STG.E desc[UR12][R124.64+0x380], R51 ;  /* 0x000380337c007986 */ /* 0x000fe8000c10190c */
[----:B--2---:R-:W-:Y:S04]  /*66f0*/  STG.E desc[UR12][R124.64+0x80], R94 ;  /* 0x0000805e7c007986 */ /* 0x004fe8000c10190c */
[----:B-----5:R0:W-:Y:S04]  /*6700*/  STG.E desc[UR12][R124.64], R102 ;  /* 0x000000667c007986 */ /* 0x0201e8000c10190c */
[----:B0-----:R-:W2:Y:S04]  /*6710*/  LDL.LU R102, [R1+0x2a4] ;  /* 0x0002a40001667983 */ /* 0x001ea80000300800 */
[----:B------:R-:W3:Y:S04]  /*6720*/  LDL.LU R94, [R1+0x22c] ;  /* 0x00022c00015e7983 */ /* 0x000ee80000300800 */
[----:B------:R-:W4:Y:S04]  /*6730*/  LDL.LU R107, [R1+0x1ac] ;  /* 0x0001ac00016b7983 */ /* 0x000f280000300800 */
[----:B------:R-:W5:Y:S04]  /*6740*/  LDL.LU R105, [R1+0x12c] ;  /* 0x00012c0001697983 */ /* 0x000f680000300800 */
[----:B------:R-:W2:Y:S04]  /*6750*/  LDL.LU R101, [R1+0x2c] ;  /* 0x00002c0001657983 */ /* 0x000ea80000300800 */
[----:B------:R-:W2:Y:S04]  /*6760*/  LDL.LU R95, [R1+0x128] ;  /* 0x00012800015f7983 */ /* 0x000ea80000300800 */
[----:B------:R-:W2:Y:S04]  /*6770*/  LDL.LU R103, [R1+0x1a8] ;  /* 0x0001a80001677983 */ /* 0x000ea80000300800 */
[----:B------:R-:W2:Y:S04]  /*6780*/  LDL.LU R51, [R1+0x24] ;  /* 0x0000240001337983 */ /* 0x000ea80000300800 */
[----:B------:R-:W3:Y:S04]  /*6790*/  LDL.LU R124, [R1+0x2a0] ;  /* 0x0002a000017c7983 */ /* 0x000ee80000300800 */
[----:B------:R-:W3:Y:S04]  /*67a0*/  LDL.LU R125, [R1+0x228] ;  /* 0x00022800017d7983 */ /* 0x000ee80000300800 */
[----:B------:R0:W-:Y:S04]  /*67b0*/  STG.E desc[UR12][R116.64], R91 ;  /* 0x0000005b74007986 */ /* 0x0001e8000c10190c */
[----:B------:R1:W-:Y:S04]  /*67c0*/  STG.E desc[UR12][R116.64+0x280], R88 ;  /* 0x0002805874007986 */ /* 0x0003e8000c10190c */
[----:B------:R1:W-:Y:S04]  /*67d0*/  STG.E desc[UR12][R116.64+0x300], R96 ;  /* 0x0003006074007986 */ /* 0x0003e8000c10190c */
[----:B0-----:R-:W3:Y:S04]  /*67e0*/  LDL.LU R91, [R1+0x308] ;  /* 0x00030800015b7983 */ /* 0x001ee80000300800 */
[----:B-1----:R-:W3:Y:S04]  /*67f0*/  LDL.LU R88, [R1+0x124] ;  /* 0x0001240001587983 */ /* 0x002ee80000300800 */
[----:B------:R-:W-:Y:S04]  /*6800*/  STG.E desc[UR12][R116.64+0x80], R60 ;  /* 0x0000803c74007986 */ /* 0x000fe8000c10190c */
[----:B------:R-:W-:Y:S04]  /*6810*/  STG.E desc[UR12][R116.64+0x100], R61 ;  /* 0x0001003d74007986 */ /* 0x000fe8000c10190c */
[----:B------:R-:W-:Y:S04]  /*6820*/  STG.E desc[UR12][R116.64+0x180], R63 ;  /* 0x0001803f74007986 */ /* 0x000fe8000c10190c */
[----:B------:R-:W-:Y:S04]  /*6830*/  STG.E desc[UR12][R116.64+0x200], R62 ;  /* 0x0002003e74007986 */ /* 0x000fe8000c10190c */
[----:B------:R-:W4:Y:S04]  /*6840*/  LDL.LU R96, [R1+0x1a4] ;  /* 0x0001a40001607983 */ /* 0x000f280000300800 */
[----:B------:R0:W-:Y:S04]  /*6850*/  STG.E desc[UR12][R116.64+0x380], R52 ;  /* 0x0003803474007986 */ /* 0x0001e8000c10190c */
[----:B------:R-:W1:Y:S04]  /*6860*/  LDSM.16.M88.4 R60, [R0+UR7+0x400] ;  /* 0x00040007003c783b */ /* 0x000e680008000200 */
[----:B0-----:R-:W5:Y:S04]  /*6870*/  LDL.LU R116, [R1+0x29c] ;  /* 0x00029c0001747983 */ /* 0x001f680000300800 */
[----:B------:R-:W5:Y:S04]  /*6880*/  LDL.LU R117, [R1+0x224] ;  /* 0x0002240001757983 */ /* 0x000f680000300800 */
[----:B------:R-:W5:Y:S04]  /*6890*/  LDL.LU R52, [R1+0x30] ;  /* 0x0000300001347983 */ /* 0x000f680000300800 */
[----:B------:R0:W-:Y:S04]  /*68a0*/  STG.E desc[UR12][R118.64+0x280], R89 ;  /* 0x0002805976007986 */ /* 0x0001e8000c10190c */
[----:B------:R0:W-:Y:S04]  /*68b0*/  STG.E desc[UR12][R118.64+0x300], R97 ;  /* 0x0003006176007986 */ /* 0x0001e8000c10190c */
[----:B------:R-:W-:Y:S04]  /*68c0*/  STG.E desc[UR12][R118.64+0x380], R53 ;  /* 0x0003803576007986 */ /* 0x000fe8000c10190c */
[----:B0-----:R-:W5:Y:S04]  /*68d0*/  LDL.LU R89, [R1+0x130] ;  /* 0x0001300001597983 */ /* 0x001f680000300800 */
[----:B------:R-:W5:Y:S04]  /*68e0*/  LDL.LU R97, [R1+0x1b0] ;  /* 0x0001b00001617983 */ /* 0x000f680000300800 */
[----:B--2---:R-:W-:Y:S04]  /*68f0*/  STG.E desc[UR12][R118.64+0x200], R51 ;  /* 0x0002003376007986 */ /* 0x004fe8000c10190c */
[----:B---3--:R-:W-:Y:S04]  /*6900*/  STG.E desc[UR12][R118.64+0x180], R88 ;  /* 0x0001805876007986 */ /* 0x008fe8000c10190c */
[----:B----4-:R-:W-:Y:S04]  /*6910*/  STG.E desc[UR12][R118.64+0x100], R96 ;  /* 0x0001006076007986 */ /* 0x010fe8000c10190c */
[----:B-----5:R-:W-:Y:S04]  /*6920*/  STG.E desc[UR12][R118.64], R116 ;  /* 0x0000007476007986 */ /* 0x020fe8000c10190c */
[----:B------:R0:W-:Y:S04]  /*6930*/  STG.E desc[UR12][R118.64+0x80], R117 ;  /* 0x0000807576007986 */ /* 0x0001e8000c10190c */
[----:B------:R2:W-:Y:S04]  /*6940*/  STG.E desc[UR12][R120.64], R124 ;  /* 0x0000007c78007986 */ /* 0x0005e8000c10190c */
[----:B0-----:R-:W3:Y:S04]  /*6950*/  LDL.LU R118, [R1+0x2a8] ;  /* 0x0002a80001767983 */ /* 0x001ee80000300800 */
[----:B------:R-:W4:Y:S04]  /*6960*/  LDL.LU R119, [R1+0x230] ;  /* 0x0002300001777983 */ /* 0x000f280000300800 */
[----:B------:R-:W5:Y:S04]  /*6970*/  LDL.LU R116, [R1+0x2ac] ;  /* 0x0002ac0001747983 */ /* 0x000f680000300800 */
[----:B------:R-:W5:Y:S04]  /*6980*/  LDL.LU R117, [R1+0x234] ;  /* 0x0002340001757983 */ /* 0x000f680000300800 */
[----:B------:R-:W5:Y:S04]  /*6990*/  LDL.LU R96, [R1+0x1b4] ;  /* 0x0001b40001607983 */ /* 0x000f680000300800 */
[----:B------:R-:W5:Y:S04]  /*69a0*/  LDL.LU R88, [R1+0x134] ;  /* 0x0001340001587983 */ /* 0x000f680000300800 */
[----:B------:R-:W5:Y:S04]  /*69b0*/  LDL.LU R51, [R1+0x34] ;  /* 0x0000340001337983 */ /* 0x000f680000300800 */
[----:B------:R0:W-:Y:S04]  /*69c0*/  STG.E desc[UR12][R120.64+0x80], R125 ;  /* 0x0000807d78007986 */ /* 0x0001e8000c10190c */
[----:B--2---:R-:W2:Y:S04]  /*69d0*/  LDL.LU R124, [R1+0x2b0] ;  /* 0x0002b000017c7983 */ /* 0x004ea80000300800 */
[----:B------:R1:W-:Y:S04]  /*69e0*/  STG.E desc[UR12][R120.64+0x100], R103 ;  /* 0x0001006778007986 */ /* 0x0003e8000c10190c */
[----:B0-----:R-:W2:Y:S04]  /*69f0*/  LDL.LU R125, [R1+0x238] ;  /* 0x00023800017d7983 */ /* 0x001ea80000300800 */
[----:B------:R0:W-:Y:S04]  /*6a00*/  STG.E desc[UR12][R120.64+0x180], R95 ;  /* 0x0001805f78007986 */ /* 0x0001e8000c10190c */
[----:B-1----:R-:W2:Y:S04]  /*6a10*/  LDL.LU R103, [R1+0x1b8] ;  /* 0x0001b80001677983 */ /* 0x002ea80000300800 */
[----:B------:R1:W-:Y:S04]  /*6a20*/  STG.E desc[UR12][R120.64+0x200], R50 ;  /* 0x0002003278007986 */ /* 0x0003e8000c10190c */
[----:B------:R-:W-:Y:S04]  /*6a30*/  STG.E desc[UR12][R120.64+0x280], R90 ;  /* 0x0002805a78007986 */ /* 0x000fe8000c10190c */
[----:B------:R-:W-:Y:S04]  /*6a40*/  STG.E desc[UR12][R120.64+0x300], R98 ;  /* 0x0003006278007986 */ /* 0x000fe8000c10190c */
[----:B------:R-:W-:Y:S04]  /*6a50*/  STG.E desc[UR12][R120.64+0x380], R54 ;  /* 0x0003803678007986 */ /* 0x000fe8000c10190c */
[----:B0-----:R-:W2:Y:S04]  /*6a60*/  LDL.LU R95, [R1+0x138] ;  /* 0x00013800015f7983 */ /* 0x001ea80000300800 */
[----:B------:R0:W-:Y:S04]  /*6a70*/  STG.E desc[UR12][R122.64], R102 ;  /* 0x000000667a007986 */ /* 0x0001e8000c10190c */
[----:B-1----:R-:W2:Y:S04]  /*6a80*/  LDL.LU R50, [R1+0x38] ;  /* 0x0000380001327983 */ /* 0x002ea80000300800 */
[----:B------:R1:W-:Y:S04]  /*6a90*/  STG.E desc[UR12][R122.64+0x80], R94 ;  /* 0x0000805e7a007986 */ /* 0x0003e8000c10190c */
[----:B0-----:R-:W2:Y:S04]  /*6aa0*/  LDL.LU R102, [R1+0x2b4] ;  /* 0x0002b40001667983 */ /* 0x001ea80000300800 */
[----:B------:R0:W-:Y:S04]  /*6ab0*/  STG.E desc[UR12][R122.64+0x100], R107 ;  /* 0x0001006b7a007986 */ /* 0x0001e8000c10190c */
[----:B-1----:R-:W2:Y:S04]  /*6ac0*/  LDL.LU R94, [R1+0x23c] ;  /* 0x00023c00015e7983 */ /* 0x002ea80000300800 */
[----:B------:R1:W-:Y:S04]  /*6ad0*/  STG.E desc[UR12][R122.64+0x180], R105 ;  /* 0x000180697a007986 */ /* 0x0003e8000c10190c */
[----:B0-----:R-:W2:Y:S04]  /*6ae0*/  LDL.LU R107, [R1+0x1bc] ;  /* 0x0001bc00016b7983 */ /* 0x001ea80000300800 */
[----:B-1----:R-:W2:Y:S04]  /*6af0*/  LDL.LU R105, [R1+0x13c] ;  /* 0x00013c0001697983 */ /* 0x002ea80000300800 */
[----:B------:R0:W-:Y:S04]  /*6b00*/  STG.E desc[UR12][R122.64+0x200], R101 ;  /* 0x000200657a007986 */ /* 0x0001e8000c10190c */
[----:B------:R1:W-:Y:S04]  /*6b10*/  STG.E desc[UR12][R122.64+0x280], R91 ;  /* 0x0002805b7a007986 */ /* 0x0003e8000c10190c */
[----:B------:R-:W-:Y:S04]  /*6b20*/  STG.E desc[UR12][R122.64+0x300], R99 ;  /* 0x000300637a007986 */ /* 0x000fe8000c10190c */
[----:B0-----:R-:W2:Y:S04]  /*6b30*/  LDL.LU R101, [R1+0x3c] ;  /* 0x00003c0001657983 */ /* 0x001ea80000300800 */
[----:B-1----:R-:W2:Y:S04]  /*6b40*/  LDL.LU R91, [R1+0x2b8] ;  /* 0x0002b800015b7983 */ /* 0x002ea80000300800 */
[----:B------:R-:W2:Y:S04]  /*6b50*/  LDL.LU R120, [R1+0x240] ;  /* 0x0002400001787983 */ /* 0x000ea80000300800 */
[----:B------:R-:W2:Y:S04]  /*6b60*/  LDL.LU R121, [R1+0x1c0] ;  /* 0x0001c00001797983 */ /* 0x000ea80000300800 */
[----:B------:R-:W-:Y:S04]  /*6b70*/  STG.E desc[UR12][R122.64+0x380], R55 ;  /* 0x000380377a007986 */ /* 0x000fe8000c10190c */
[----:B------:R-:W2:Y:S04]  /*6b80*/  LDL.LU R98, [R1+0x140] ;  /* 0x0001400001627983 */ /* 0x000ea80000300800 */
[----:B------:R-:W2:Y:S04]  /*6b90*/  LDL.LU R90, [R1+0x70] ;  /* 0x00007000015a7983 */ /* 0x000ea80000300800 */
[----:B------:R-:W-:Y:S04]  /*6ba0*/  STG.E desc[UR12][R108.64+0x100], R97 ;  /* 0x000100616c007986 */ /* 0x000fe8000c10190c */
[----:B------:R-:W-:Y:S04]  /*6bb0*/  STG.E desc[UR12][R108.64+0x180], R89 ;  /* 0x000180596c007986 */ /* 0x000fe8000c10190c */
[----:B------:R-:W-:Y:S04]  /*6bc0*/  STG.E desc[UR12][R108.64+0x200], R52 ;  /* 0x000200346c007986 */ /* 0x000fe8000c10190c */
[----:B------:R-:W-:Y:S04]  /*6bd0*/  STG.E desc[UR12][R108.64+0x280], R84 ;  /* 0x000280546c007986 */ /* 0x000fe8000c10190c */
[----:B------:R-:W-:Y:S04]  /*6be0*/  STG.E desc[UR12][R108.64+0x300], R32 ;  /* 0x000300206c007986 */ /* 0x000fe8000c10190c */
[----:B------:R-:W-:Y:S04]  /*6bf0*/  STG.E desc[UR12][R108.64+0x380], R60 ;  /* 0x0003803c6c007986 */ /* 0x000fe8000c10190c */
[----:B------:R-:W0:Y:S04]  /*6c00*/  LDSM.16.M88.4 R52, [R0+UR7+0x600] ;  /* 0x000600070034783b */ /* 0x000e280008000200 */
[----:B---3--:R1:W-:Y:S04]  /*6c10*/  STG.E desc[UR12][R108.64], R118 ;  /* 0x000000766c007986 */ /* 0x0083e8000c10190c */
[----:B----4-:R3:W-:Y:S04]  /*6c20*/  STG.E desc[UR12][R108.64+0x80], R119 ;  /* 0x000080776c007986 */ /* 0x0107e8000c10190c */
[----:B-----5:R4:W-:Y:S04]  /*6c30*/  STG.E desc[UR12][R114.64], R116 ;  /* 0x0000007472007986 */ /* 0x0209e8000c10190c */
[----:B-1----:R-:W5:Y:S04]  /*6c40*/  LDL.LU R118, [R1] ;  /* 0x0000000001767983 */ /* 0x002f680000300800 */
[----:B---3--:R-:W3:Y:S04]  /*6c50*/  LDL.LU R119, [R1+0x2bc] ;  /* 0x0002bc0001777983 */ /* 0x008ee80000300800 */
[----:B------:R-:W3:Y:S04]  /*6c60*/  LDL.LU R97, [R1+0x244] ;  /* 0x0002440001617983 */ /* 0x000ee80000300800 */
[----:B------:R-:W3:Y:S04]  /*6c70*/  LDL.LU R89, [R1+0x1c4] ;  /* 0x0001c40001597983 */ /* 0x000ee80000300800 */
[----:B------:R1:W-:Y:S04]  /*6c80*/  STG.E desc[UR12][R114.64+0x80], R117 ;  /* 0x0000807572007986 */ /* 0x0003e8000c10190c */
[----:B----4-:R-:W4:Y:S04]  /*6c90*/  LDL.LU R116, [R1+0x144] ;  /* 0x0001440001747983 */ /* 0x010f280000300800 */
[----:B------:R0:W-:Y:S04]  /*6ca0*/  STG.E desc[UR12][R114.64+0x100], R96 ;  /* 0x0001006072007986 */ /* 0x0001e8000c10190c */
[----:B-1----:R-:W4:Y:S04]  /*6cb0*/  LDL.LU R117, [R1+0x74] ;  /* 0x0000740001757983 */ /* 0x002f280000300800 */
[----:B------:R1:W-:Y:S04]  /*6cc0*/  STG.E desc[UR12][R114.64+0x180], R88 ;  /* 0x0001805872007986 */ /* 0x0003e8000c10190c */
[----:B0-----:R-:W4:Y:S04]  /*6cd0*/  LDL.LU R96, [R1+0x4] ;  /* 0x0000040001607983 */ /* 0x001f280000300800 */
[----:B------:R0:W-:Y:S04]  /*6ce0*/  STG.E desc[UR12][R114.64+0x200], R51 ;  /* 0x0002003372007986 */ /* 0x0001e8000c10190c */
[----:B------:R-:W-:Y:S04]  /*6cf0*/  STG.E desc[UR12][R114.64+0x280], R85 ;  /* 0x0002805572007986 */ /* 0x000fe8000c10190c */
[----:B------:R-:W-:Y:S04]  /*6d00*/  STG.E desc[UR12][R114.64+0x300], R33 ;  /* 0x0003002172007986 */ /* 0x000fe8000c10190c */
[----:B------:R-:W-:Y:S04]  /*6d10*/  STG.E desc[UR12][R114.64+0x380], R61 ;  /* 0x0003803d72007986 */ /* 0x000fe8000c10190c */
[----:B-1----:R-:W4:Y:S04]  /*6d20*/  LDL.LU R88, [R1+0x2c0] ;  /* 0x0002c00001587983 */ /* 0x002f280000300800 */
[----:B--2---:R1:W-:Y:S04]  /*6d30*/  STG.E desc[UR12][R112.64], R124 ;  /* 0x0000007c70007986 */ /* 0x0043e8000c10190c */
        /* <DEDUP_REMOVED lines=22> */
[----:B------:R-:W-:Y:S04]  /*6ea0*/  STG.E desc[UR12][R110.64+0x280], R87 ;  /* 0x000280576e007986 */ /* 0x000fe8000c10190c */
[----:B------:R-:W-:Y:S04]  /*6eb0*/  STG.E desc[UR12][R110.64+0x300], R35 ;  /* 0x000300236e007986 */ /* 0x000fe8000c10190c */
[----:B0-----:R-:W2:Y:S04]  /*6ec0*/  LDL.LU R101, [R1+0xc] ;  /* 0x00000c0001657983 */ /* 0x001ea80000300800 */
[----:B------:R-:W-:Y:S04]  /*6ed0*/  STG.E desc[UR12][R110.64+0x380], R63 ;  /* 0x0003803f6e007986 */ /* 0x000fe8000c10190c */
[----:B------:R0:W-:Y:S04]  /*6ee0*/  STG.E desc[UR12][R46.64], R91 ;  /* 0x0000005b2e007986 */ /* 0x0001e8000c10190c */
[----:B------:R-:W2:Y:S04]  /*6ef0*/  LDL.LU R99, [R1+0x2c8] ;  /* 0x0002c80001637983 */ /* 0x000ea80000300800 */
        /* <DEDUP_REMOVED lines=9> */
[----:B-1----:R-:W2:Y:S04]  /*6f90*/  LDL.LU R98, [R1+0x100] ;  /* 0x0001000001627983 */ /* 0x002ea80000300800 */
[----:B------:R-:W0:Y:S04]  /*6fa0*/  LDSM.16.M88.4 R32, [R0+UR7+0x800] ;  /* 0x000800070020783b */ /* 0x000e280008000200 */
[----:B-----5:R-:W-:Y:S04]  /*6fb0*/  STG.E desc[UR12][R46.64+0x280], R118 ;  /* 0x000280762e007986 */ /* 0x020fe8000c10190c */
[----:B---3--:R-:W-:Y:S04]  /*6fc0*/  STG.E desc[UR12][R66.64], R119 ;  /* 0x0000007742007986 */ /* 0x008fe8000c10190c */
[----:B------:R1:W-:Y:S04]  /*6fd0*/  STG.E desc[UR12][R66.64+0x80], R97 ;  /* 0x0000806142007986 */ /* 0x0003e8000c10190c */
[----:B------:R3:W-:Y:S04]  /*6fe0*/  STG.E desc[UR12][R66.64+0x100], R89 ;  /* 0x0001005942007986 */ /* 0x0007e8000c10190c */
[----:B------:R-:W-:Y:S04]  /*6ff0*/  STG.E desc[UR12][R66.64+0x300], R29 ;  /* 0x0003001d42007986 */ /* 0x000fe8000c10190c */
[----:B-1----:R-:W5:Y:S04]  /*7000*/  LDL.LU R97, [R1+0x2cc] ;  /* 0x0002cc0001617983 */ /* 0x002f680000300800 */
[----:B----4-:R1:W-:Y:S04]  /*7010*/  STG.E desc[UR12][R66.64+0x180], R116 ;  /* 0x0001807442007986 */ /* 0x0103e8000c10190c */
[----:B---3--:R-:W3:Y:S04]  /*7020*/  LDL.LU R89, [R1+0x254] ;  /* 0x0002540001597983 */ /* 0x008ee80000300800 */
[----:B------:R4:W-:Y:S04]  /*7030*/  STG.E desc[UR12][R66.64+0x200], R117 ;  /* 0x0002007542007986 */ /* 0x0009e8000c10190c */
[----:B-1----:R-:W3:Y:S04]  /*7040*/  LDL.LU R116, [R1+0x204] ;  /* 0x0002040001747983 */ /* 0x002ee80000300800 */
[----:B------:R1:W-:Y:S04]  /*7050*/  STG.E desc[UR12][R66.64+0x280], R96 ;  /* 0x0002806042007986 */ /* 0x0003e8000c10190c */
[----:B------:R-:W-:Y:S04]  /*7060*/  STG.E desc[UR12][R66.64+0x380], R53 ;  /* 0x0003803542007986 */ /* 0x000fe8000c10190c */
[----:B----4-:R-:W4:Y:S04]  /*7070*/  LDL.LU R117, [R1+0x184] ;  /* 0x0001840001757983 */ /* 0x010f280000300800 */
[----:B-1----:R-:W4:Y:S04]  /*7080*/  LDL.LU R96, [R1+0x104] ;  /* 0x0001040001607983 */ /* 0x002f280000300800 */
[----:B------:R1:W-:Y:S04]  /*7090*/  STG.E desc[UR12][R64.64], R88 ;  /* 0x0000005840007986 */ /* 0x0003e8000c10190c */
[----:B------:R-:W-:Y:S04]  /*70a0*/  STG.E desc[UR12][R64.64+0x300], R30 ;  /* 0x0003001e40007986 */ /* 0x000fe8000c10190c */
[----:B--2---:R-:W-:Y:S04]  /*70b0*/  STG.E desc[UR12][R64.64+0x80], R51 ;  /* 0x0000803340007986 */ /* 0x004fe8000c10190c */
[----:B-1----:R-:W2:Y:S04]  /*70c0*/  LDL.LU R88, [R1+0x2d0] ;  /* 0x0002d00001587983 */ /* 0x002ea80000300800 */
[----:B------:R1:W-:Y:S04]  /*70d0*/  STG.E desc[UR12][R64.64+0x100], R124 ;  /* 0x0001007c40007986 */ /* 0x0003e8000c10190c */
[----:B------:R-:W-:Y:S04]  /*70e0*/  STG.E desc[UR12][R64.64+0x380], R54 ;  /* 0x0003803640007986 */ /* 0x000fe8000c10190c */
[----:B------:R0:W-:Y:S04]  /*70f0*/  STG.E desc[UR12][R64.64+0x180], R125 ;  /* 0x0001807d40007986 */ /* 0x0001e8000c10190c */
[----:B-1----:R-:W2:Y:S04]  /*7100*/  LDL.LU R124, [R1+0x258] ;  /* 0x00025800017c7983 */ /* 0x002ea80000300800 */
[----:B------:R1:W-:Y:S04]  /*7110*/  STG.E desc[UR12][R64.64+0x200], R103 ;  /* 0x0002006740007986 */ /* 0x0003e8000c10190c */
[----:B0-----:R-:W2:Y:S04]  /*7120*/  LDL.LU R125, [R1+0x208] ;  /* 0x00020800017d7983 */ /* 0x001ea80000300800 */
[----:B-1----:R-:W2:Y:S04]  /*7130*/  LDL.LU R103, [R1+0x188] ;  /* 0x0001880001677983 */ /* 0x002ea80000300800 */
[----:B------:R0:W-:Y:S04]  /*7140*/  STG.E desc[UR12][R64.64+0x280], R95 ;  /* 0x0002805f40007986 */ /* 0x0001e8000c10190c */
[----:B0-----:R-:W2:Y:S04]  /*7150*/  LDL.LU R95, [R1+0x108] ;  /* 0x00010800015f7983 */ /* 0x001ea80000300800 */
[----:B------:R0:W-:Y:S04]  /*7160*/  STG.E desc[UR12][R58.64+0x80], R102 ;  /* 0x000080663a007986 */ /* 0x0001e8000c10190c */
        /* <DEDUP_REMOVED lines=11> */
[----:B------:R-:W2:Y:S04]  /*7220*/  LDL.LU R90, [R1+0x2f8] ;  /* 0x0002f800015a7983 */ /* 0x000ea80000300800 */
[----:B------:R-:W2:Y:S04]  /*7230*/  LDL.LU R118, [R1+0x280] ;  /* 0x0002800001767983 */ /* 0x000ea80000300800 */
[----:B------:R-:W2:Y:S04]  /*7240*/  LDL.LU R119, [R1+0x1f0] ;  /* 0x0001f00001777983 */ /* 0x000ea80000300800 */
[----:B------:R-:W-:Y:S04]  /*7250*/  STG.E desc[UR12][R58.64+0x380], R55 ;  /* 0x000380373a007986 */ /* 0x000fe8000c10190c */
[----:B------:R-:W2:Y:S04]  /*7260*/  LDL.LU R51, [R1+0x170] ;  /* 0x0001700001337983 */ /* 0x000ea80000300800 */
[----:B------:R-:W-:Y:S04]  /*7270*/  STG.E desc[UR12][R38.64], R99 ;  /* 0x0000006326007986 */ /* 0x000fe8000c10190c */
[----:B------:R-:W-:Y:S04]  /*7280*/  STG.E desc[UR12][R38.64+0x80], R91 ;  /* 0x0000805b26007986 */ /* 0x000fe8000c10190c */
[----:B------:R-:W-:Y:S04]  /*7290*/  STG.E desc[UR12][R38.64+0x100], R120 ;  /* 0x0001007826007986 */ /* 0x000fe8000c10190c */
[----:B------:R-:W-:Y:S04]  /*72a0*/  STG.E desc[UR12][R38.64+0x180], R121 ;  /* 0x0001807926007986 */ /* 0x000fe8000c10190c */
[----:B------:R-:W-:Y:S04]  /*72b0*/  STG.E desc[UR12][R38.64+0x200], R98 ;  /* 0x0002006226007986 */ /* 0x000fe8000c10190c */
[----:B------:R-:W-:Y:S04]  /*72c0*/  STG.E desc[UR12][R38.64+0x280], R80 ;  /* 0x0002805026007986 */ /* 0x000fe8000c10190c */
[----:B------:R-:W-:Y:S04]  /*72d0*/  STG.E desc[UR12][R38.64+0x300], R24 ;  /* 0x0003001826007986 */ /* 0x000fe8000c10190c */
[----:B------:R-:W-:Y:S04]  /*72e0*/  STG.E desc[UR12][R38.64+0x380], R32 ;  /* 0x0003802026007986 */ /* 0x000fe8000c10190c */
[----:B-1----:R-:W2:Y:S04]  /*72f0*/  LDL.LU R50, [R1+0x60] ;  /* 0x0000600001327983 */ /* 0x002ea80000300800 */
[----:B------:R-:W-:Y:S04]  /*7300*/  STG.E desc[UR12][R56.64+0x280], R81 ;  /* 0x0002805138007986 */ /* 0x000fe8000c10190c */
[----:B------:R-:W-:Y:S04]  /*7310*/  STG.E desc[UR12][R56.64+0x300], R25 ;  /* 0x0003001938007986 */ /* 0x000fe8000c10190c */
[----:B------:R-:W-:Y:S04]  /*7320*/  STG.E desc[UR12][R56.64+0x380], R33 ;  /* 0x0003802138007986 */ /* 0x000fe8000c10190c */
[----:B------:R-:W0:Y:S04]  /*7330*/  LDSM.16.M88.4 R28, [R0+UR7+0xa00] ;  /* 0x000a0007001c783b */ /* 0x000e280008000200 */
[----:B-----5:R1:W-:Y:S04]  /*7340*/  STG.E desc[UR12][R56.64], R97 ;  /* 0x0000006138007986 */ /* 0x0203e8000c10190c */
[----:B---3--:R3:W-:Y:S04]  /*7350*/  STG.E desc[UR12][R56.64+0x80], R89 ;  /* 0x0000805938007986 */ /* 0x0087e8000c10190c */
[----:B-1----:R-:W5:Y:S04]  /*7360*/  LDL.LU R97, [R1+0x2fc] ;  /* 0x0002fc0001617983 */ /* 0x002f680000300800 */
[----:B------:R1:W-:Y:S04]  /*7370*/  STG.E desc[UR12][R56.64+0x100], R116 ;  /* 0x0001007438007986 */ /* 0x0003e8000c10190c */
[----:B---3--:R-:W3:Y:S04]  /*7380*/  LDL.LU R89, [R1+0x284] ;  /* 0x0002840001597983 */ /* 0x008ee80000300800 */
[----:B----4-:R4:W-:Y:S04]  /*7390*/  STG.E desc[UR12][R56.64+0x180], R117 ;  /* 0x0001807538007986 */ /* 0x0109e8000c10190c */
[----:B-1----:R-:W3:Y:S04]  /*73a0*/  LDL.LU R116, [R1+0x1f4] ;  /* 0x0001f40001747983 */ /* 0x002ee80000300800 */
[----:B------:R1:W-:Y:S04]  /*73b0*/  STG.E desc[UR12][R56.64+0x200], R96 ;  /* 0x0002006038007986 */ /* 0x0003e8000c10190c */
[----:B----4-:R-:W4:Y:S04]  /*73c0*/  LDL.LU R117, [R1+0x174] ;  /* 0x0001740001757983 */ /* 0x010f280000300800 */
[----:B------:R-:W-:Y:S04]  /*73d0*/  STG.E desc[UR12][R48.64+0x280], R82 ;  /* 0x0002805230007986 */ /* 0x000fe8000c10190c */
[----:B--2---:R2:W-:Y:S04]  /*73e0*/  STG.E desc[UR12][R48.64], R88 ;  /* 0x0000005830007986 */ /* 0x0045e8000c10190c */
[----:B-1----:R-:W4:Y:S04]  /*73f0*/  LDL.LU R96, [R1+0x64] ;  /* 0x0000640001607983 */ /* 0x002f280000300800 */
[----:B------:R-:W-:Y:S04]  /*7400*/  STG.E desc[UR12][R48.64+0x300], R26 ;  /* 0x0003001a30007986 */ /* 0x000fe8000c10190c */
[----:B--2---:R-:W2:Y:S04]  /*7410*/  LDL.LU R88, [R1+0x300] ;  /* 0x0003000001587983 */ /* 0x004ea80000300800 */
        /* <DEDUP_REMOVED lines=28> */
[----:B------:R0:W-:Y:S04]  /*75e0*/  STG.E desc[UR12][R18.64+0x100], R119 ;  /* 0x0001007712007986 */ /* 0x0001e8000c10190c */
[----:B------:R-:W-:Y:S04]  /*75f0*/  STG.E desc[UR12][R18.64+0x180], R51 ;  /* 0x0001803312007986 */ /* 0x000fe8000c10190c */
[----:B------:R-:W-:Y:S04]  /*7600*/  STG.E desc[UR12][R18.64+0x280], R76 ;  /* 0x0002804c12007986 */ /* 0x000fe8000c10190c */
[----:B------:R-:W-:Y:S04]  /*7610*/  STG.E desc[UR12][R18.64+0x200], R50 ;  /* 0x0002003212007986 */ /* 0x000fe8000c10190c */
[----:B------:R-:W-:Y:S04]  /*7620*/  STG.E desc[UR12][R18.64+0x300], R12 ;  /* 0x0003000c12007986 */ /* 0x000fe8000c10190c */
[----:B------:R-:W-:Y:S04]  /*7630*/  STG.E desc[UR12][R18.64+0x380], R28 ;  /* 0x0003801c12007986 */ /* 0x000fe8000c10190c */
[----:B------:R-:W2:Y:S04]  /*7640*/  LDL.LU R120, [R1+0x50] ;  /* 0x0000500001787983 */ /* 0x000ea80000300800 */
[----:B0-----:R-:W2:Y:S04]  /*7650*/  LDL.LU R119, [R1+0x2ec] ;  /* 0x0002ec0001777983 */ /* 0x001ea80000300800 */
[----:B------:R-:W-:Y:S04]  /*7660*/  STG.E desc[UR12][R42.64+0x280], R77 ;  /* 0x0002804d2a007986 */ /* 0x000fe8000c10190c */
[----:B------:R-:W-:Y:S04]  /*7670*/  STG.E desc[UR12][R42.64+0x300], R13 ;  /* 0x0003000d2a007986 */ /* 0x000fe8000c10190c */
[----:B------:R-:W-:Y:S04]  /*7680*/  STG.E desc[UR12][R42.64+0x380], R29 ;  /* 0x0003801d2a007986 */ /* 0x000fe8000c10190c */
[----:B------:R-:W0:Y:S04]  /*7690*/  LDSM.16.M88.4 R48, [R0+UR7+0xc00] ;  /* 0x000c00070030783b */ /* 0x000e280008000200 */
[----:B------:R-:W1:Y:S04]  /*76a0*/  LDSM.16.M88.4 R24, [R0+UR7+0xe00] ;  /* 0x000e00070018783b */ /* 0x000e680008000200 */
[----:B-----5:R5:W-:Y:S04]  /*76b0*/  STG.E desc[UR12][R42.64], R97 ;  /* 0x000000612a007986 */ /* 0x020be8000c10190c */
[----:B---3--:R3:W-:Y:S04]  /*76c0*/  STG.E desc[UR12][R42.64+0x80], R89 ;  /* 0x000080592a007986 */ /* 0x0087e8000c10190c */
[----:B-----5:R-:W5:Y:S04]  /*76d0*/  LDL.LU R97, [R1+0x274] ;  /* 0x0002740001617983 */ /* 0x020f680000300800 */
[----:B------:R0:W-:Y:S04]  /*76e0*/  STG.E desc[UR12][R42.64+0x100], R116 ;  /* 0x000100742a007986 */ /* 0x0001e8000c10190c */
[----:B---3--:R-:W3:Y:S04]  /*76f0*/  LDL.LU R89, [R1+0x1e4] ;  /* 0x0001e40001597983 */ /* 0x008ee80000300800 */
[----:B----4-:R4:W-:Y:S04]  /*7700*/  STG.E desc[UR12][R42.64+0x180], R117 ;  /* 0x000180752a007986 */ /* 0x0109e8000c10190c */
[----:B0-----:R-:W3:Y:S04]  /*7710*/  LDL.LU R116, [R1+0x164] ;  /* 0x0001640001747983 */ /* 0x001ee80000300800 */
[----:B------:R0:W-:Y:S04]  /*7720*/  STG.E desc[UR12][R42.64+0x200], R96 ;  /* 0x000200602a007986 */ /* 0x0001e8000c10190c */
[----:B----4-:R-:W4:Y:S04]  /*7730*/  LDL.LU R117, [R1+0x54] ;  /* 0x0000540001757983 */ /* 0x010f280000300800 */
[----:B--2---:R2:W-:Y:S04]  /*7740*/  STG.E desc[UR12][R40.64], R88 ;  /* 0x0000005828007986 */ /* 0x0045e8000c10190c */
[----:B0-----:R-:W4:Y:S04]  /*7750*/  LDL.LU R96, [R1+0x2f0] ;  /* 0x0002f00001607983 */ /* 0x001f280000300800 */
[----:B------:R-:W-:Y:S04]  /*7760*/  STG.E desc[UR12][R40.64+0x280], R78 ;  /* 0x0002804e28007986 */ /* 0x000fe8000c10190c */
[----:B--2---:R-:W2:Y:S04]  /*7770*/  LDL.LU R88, [R1+0x278] ;  /* 0x0002780001587983 */ /* 0x004ea80000300800 */
[----:B------:R0:W-:Y:S04]  /*7780*/  STG.E desc[UR12][R40.64+0x80], R124 ;  /* 0x0000807c28007986 */ /* 0x0001e8000c10190c */
[----:B------:R-:W-:Y:S04]  /*7790*/  STG.E desc[UR12][R40.64+0x300], R14 ;  /* 0x0003000e28007986 */ /* 0x000fe8000c10190c */
[----:B------:R1:W-:Y:S04]  /*77a0*/  STG.E desc[UR12][R40.64+0x100], R125 ;  /* 0x0001007d28007986 */ /* 0x0003e8000c10190c */
[----:B0-----:R-:W2:Y:S04]  /*77b0*/  LDL.LU R124, [R1+0x1e8] ;  /* 0x0001e800017c7983 */ /* 0x001ea80000300800 */
[----:B------:R0:W-:Y:S04]  /*77c0*/  STG.E desc[UR12][R40.64+0x180], R103 ;  /* 0x0001806728007986 */ /* 0x0001e8000c10190c */
[----:B-1----:R-:W2:Y:S04]  /*77d0*/  LDL.LU R125, [R1+0x168] ;  /* 0x00016800017d7983 */ /* 0x002ea80000300800 */
[----:B------:R-:W-:Y:S04]  /*77e0*/  STG.E desc[UR12][R40.64+0x380], R30 ;  /* 0x0003801e28007986 */ /* 0x000fe8000c10190c */
[----:B0-----:R-:W2:Y:S04]  /*77f0*/  LDL.LU R103, [R1+0x58] ;  /* 0x0000580001677983 */ /* 0x001ea80000300800 */
        /* <DEDUP_REMOVED lines=9> */
[----:B-1----:R-:W2:Y:S01]  /*7890*/  LDL.LU R105, [R1+0x5c] ;  /* 0x00005c0001697983 */ /* 0x002ea20000300800 */
[----:B------:R-:W0:Y:S03]  /*78a0*/  S2R R12, SR_TID.X ;  /* 0x00000000000c7919 */ /* 0x000e260000002100 */
[----:B------:R-:W2:Y:S04]  /*78b0*/  LDL.LU R121, [R1+0x2d8] ;  /* 0x0002d80001797983 */ /* 0x000ea80000300800 */
[----:B------:R-:W2:Y:S04]  /*78c0*/  LDL.LU R98, [R1+0x260] ;  /* 0x0002600001627983 */ /* 0x000ea80000300800 */
[----:B------:R-:W2:Y:S04]  /*78d0*/  LDL.LU R90, [R1+0x1d0] ;  /* 0x0001d000015a7983 */ /* 0x000ea80000300800 */
[----:B------:R1:W-:Y:S04]  /*78e0*/  STG.E desc[UR12][R36.64+0x200], R101 ;  /* 0x0002006524007986 */ /* 0x0003e8000c10190c */
[----:B------:R-:W2:Y:S04]  /*78f0*/  LDL.LU R118, [R1+0x150] ;  /* 0x0001500001767983 */ /* 0x000ea80000300800 */
[----:B------:R-:W-:Y:S04]  /*7900*/  STG.E desc[UR12][R36.64+0x280], R79 ;  /* 0x0002804f24007986 */ /* 0x000fe8000c10190c */
[----:B-1----:R-:W2:Y:S04]  /*7910*/  LDL.LU R101, [R1+0x40] ;  /* 0x0000400001657983 */ /* 0x002ea80000300800 */
        /* <DEDUP_REMOVED lines=10> */
[----:B------:R1:W-:Y:S04]  /*79c0*/  STG.E desc[UR12][R22.64], R119 ;  /* 0x0000007716007986 */ /* 0x0003e8000c10190c */
[----:B------:R-:W-:Y:S04]  /*79d0*/  STG.E desc[UR12][R22.64+0x280], R73 ;  /* 0x0002804916007986 */ /* 0x000fe8000c10190c */
[----:B------:R-:W-:Y:S04]  /*79e0*/  STG.E desc[UR12][R22.64+0x300], R9 ;  /* 0x0003000916007986 */ /* 0x000fe8000c10190c */
[----:B------:R-:W-:Y:S04]  /*79f0*/  STG.E desc[UR12][R22.64+0x380], R49 ;  /* 0x0003803116007986 */ /* 0x000fe8000c10190c */
[----:B-1----:R-:W2:Y:S04]  /*7a00*/  LDL.LU R119, [R1+0x2dc] ;  /* 0x0002dc0001777983 */ /* 0x002ea80000300800 */
[----:B-----5:R1:W-:Y:S04]  /*7a10*/  STG.E desc[UR12][R22.64+0x80], R97 ;  /* 0x0000806116007986 */ /* 0x0203e8000c10190c */
[----:B---3--:R-:W-:Y:S04]  /*7a20*/  STG.E desc[UR12][R22.64+0x100], R89 ;  /* 0x0001005916007986 */ /* 0x008fe8000c10190c */
[----:B-1----:R-:W3:Y:S04]  /*7a30*/  LDL.LU R97, [R1+0x264] ;  /* 0x0002640001617983 */ /* 0x002ee80000300800 */
[----:B------:R-:W-:Y:S04]  /*7a40*/  STG.E desc[UR12][R22.64+0x180], R116 ;  /* 0x0001807416007986 */ /* 0x000fe8000c10190c */
[----:B----4-:R-:W-:Y:S04]  /*7a50*/  STG.E desc[UR12][R22.64+0x200], R117 ;  /* 0x0002007516007986 */ /* 0x010fe8000c10190c */
[----:B------:R-:W-:Y:S04]  /*7a60*/  STG.E desc[UR12][R20.64+0x280], R74 ;  /* 0x0002804a14007986 */ /* 0x000fe8000c10190c */
[----:B------:R-:W-:Y:S04]  /*7a70*/  STG.E desc[UR12][R20.64], R96 ;  /* 0x0000006014007986 */ /* 0x000fe8000c10190c */
[----:B------:R-:W-:Y:S04]  /*7a80*/  STG.E desc[UR12][R20.64+0x300], R10 ;  /* 0x0003000a14007986 */ /* 0x000fe8000c10190c */
[----:B--2---:R-:W-:Y:S04]  /*7a90*/  STG.E desc[UR12][R20.64+0x80], R88 ;  /* 0x0000805814007986 */ /* 0x004fe8000c10190c */
[----:B------:R-:W-:Y:S04]  /*7aa0*/  STG.E desc[UR12][R20.64+0x380], R50 ;  /* 0x0003803214007986 */ /* 0x000fe8000c10190c */
[----:B------:R-:W-:Y:S04]  /*7ab0*/  STG.E desc[UR12][R20.64+0x100], R124 ;  /* 0x0001007c14007986 */ /* 0x000fe8000c10190c */
[----:B------:R-:W-:Y:S04]  /*7ac0*/  STG.E desc[UR12][R20.64+0x180], R125 ;  /* 0x0001807d14007986 */ /* 0x000fe8000c10190c */
[----:B------:R-:W-:Y:S04]  /*7ad0*/  STG.E desc[UR12][R20.64+0x200], R103 ;  /* 0x0002006714007986 */ /* 0x000fe8000c10190c */
[----:B------:R-:W-:Y:S04]  /*7ae0*/  STG.E desc[UR12][R16.64], R95 ;  /* 0x0000005f10007986 */ /* 0x000fe8000c10190c */
[----:B------:R1:W-:Y:S04]  /*7af0*/  STG.E desc[UR12][R16.64+0x200], R105 ;  /* 0x0002006910007986 */ /* 0x0003e8000c10190c */
[----:B------:R0:W-:Y:S04]  /*7b00*/  STG.E desc[UR12][R16.64+0x180], R107 ;  /* 0x0001806b10007986 */ /* 0x0001e8000c10190c */
[----:B-1----:R-:W2:Y:S01]  /*7b10*/  LDL.LU R105, [R1+0x1d4] ;  /* 0x0001d40001697983 */ /* 0x002ea20000300800 */
[----:B0-----:R-:W-:-:S03]  /*7b20*/  SHF.R.U32.HI R107, RZ, 0x5, R12 ;  /* 0x00000005ff6b7819 */ /* 0x001fc6000001160c */
[----:B------:R-:W4:Y:S01]  /*7b30*/  LDL.LU R89, [R1+0x154] ;  /* 0x0001540001597983 */ /* 0x000f220000300800 */
[----:B------:R-:W-:-:S03]  /*7b40*/  SGXT.U32 R107, R107, 0x3 ;  /* 0x000000036b6b781a */ /* 0x000fc60000000000 */
[----:B------:R-:W5:Y:S01]  /*7b50*/  LDL.LU R116, [R1+0x44] ;  /* 0x0000440001747983 */ /* 0x000f620000300800 */
[----:B------:R-:W-:-:S03]  /*7b60*/  LOP3.LUT R107, R107, 0xe8, RZ, 0xfc, !PT ;  /* 0x000000e86b6b7812 */ /* 0x000fc600078efcff */
[----:B------:R-:W4:Y:S04]  /*7b70*/  LDL.LU R117, [R1+0x2e0] ;  /* 0x0002e00001757983 */ /* 0x000f280000300800 */
[----:B------:R-:W4:Y:S01]  /*7b80*/  LDL.LU R96, [R1+0x268] ;  /* 0x0002680001607983 */ /* 0x000f220000300800 */
[----:B------:R-:W-:-:S03]  /*7b90*/  IMAD.SHL.U32 R0, R107, 0x100, RZ ;  /* 0x000001006b007824 */ /* 0x000fc600078e00ff */
[----:B------:R-:W4:Y:S04]  /*7ba0*/  LDL.LU R88, [R1+0x1d8] ;  /* 0x0001d80001587983 */ /* 0x000f280000300800 */
[----:B------:R-:W4:Y:S04]  /*7bb0*/  LDL.LU R107, [R1+0x158] ;  /* 0x00015800016b7983 */ /* 0x000f280000300800 */
[----:B------:R-:W4:Y:S04]  /*7bc0*/  LDL.LU R124, [R1+0x48] ;  /* 0x00004800017c7983 */ /* 0x000f280000300800 */
[----:B------:R-:W5:Y:S04]  /*7bd0*/  LDL.LU R125, [R1+0x2e4] ;  /* 0x0002e400017d7983 */ /* 0x000f680000300800 */
[----:B------:R-:W5:Y:S04]  /*7be0*/  LDL.LU R103, [R1+0x26c] ;  /* 0x00026c0001677983 */ /* 0x000f680000300800 */
[----:B------:R0:W-:Y:S04]  /*7bf0*/  STG.E desc[UR12][R16.64+0x80], R102 ;  /* 0x0000806610007986 */ /* 0x0001e8000c10190c */
[----:B------:R-:W5:Y:S04]  /*7c00*/  LDL.LU R95, [R1+0x1dc] ;  /* 0x0001dc00015f7983 */ /* 0x000f680000300800 */
[----:B------:R1:W-:Y:S04]  /*7c10*/  STG.E desc[UR12][R16.64+0x100], R94 ;  /* 0x0001005e10007986 */ /* 0x0003e8000c10190c */
[----:B0-----:R-:W5:Y:S04]  /*7c20*/  LDL.LU R102, [R1+0x15c] ;  /* 0x00015c0001667983 */ /* 0x001f680000300800 */
[----:B-1----:R-:W5:Y:S01]  /*7c30*/  LDL.LU R94, [R1+0x4c] ;  /* 0x00004c00015e7983 */ /* 0x002f620000300800 */
[----:B------:R-:W0:Y:S01]  /*7c40*/  S2R R2, SR_TID.X ;  /* 0x0000000000027919 */ /* 0x000e220000002100 */
[----:B------:R-:W-:-:S02]  /*7c50*/  LEA.HI.X R0, R0, UR25, RZ, 0x2, P0 ;  /* 0x0000001900007c11 */ /* 0x000fc400080f14ff */
[----:B------:R-:W-:Y:S04]  /*7c60*/  STG.E desc[UR12][R16.64+0x280], R75 ;  /* 0x0002804b10007986 */ /* 0x000fe8000c10190c */
[----:B------:R-:W-:Y:S04]  /*7c70*/  STG.E desc[UR12][R16.64+0x300], R11 ;  /* 0x0003000b10007986 */ /* 0x000fe8000c10190c */
[----:B------:R-:W-:Y:S04]  /*7c80*/  STG.E desc[UR12][R16.64+0x380], R51 ;  /* 0x0003803310007986 */ /* 0x000fe8000c10190c */
[----:B------:R-:W-:Y:S04]  /*7c90*/  STG.E desc[UR12][R92.64+0x180], R118 ;  /* 0x000180765c007986 */ /* 0x000fe8000c10190c */
[----:B------:R1:W-:Y:S04]  /*7ca0*/  STG.E desc[UR12][R92.64+0x200], R101 ;  /* 0x000200655c007986 */ /* 0x0003e8000c10190c */
[----:B------:R-:W-:Y:S04]  /*7cb0*/  STG.E desc[UR12][R92.64], R121 ;  /* 0x000000795c007986 */ /* 0x000fe8000c10190c */
[----:B------:R-:W-:Y:S01]  /*7cc0*/  STG.E desc[UR12][R92.64+0x80], R98 ;  /* 0x000080625c007986 */ /* 0x000fe2000c10190c */
[----:B-1----:R-:W-:Y:S01]  /*7cd0*/  IMAD.X R101, RZ, RZ, R0, P6 ;  /* 0x000000ffff657224 */ /* 0x002fe200030e0600 */
[----:B0-----:R-:W-:-:S02]  /*7ce0*/  SHF.R.U32.HI R118, RZ, 0x5, R2 ;  /* 0x00000005ff767819 */ /* 0x001fc40000011602 */
[----:B------:R-:W-:Y:S02]  /*7cf0*/  STG.E desc[UR12][R92.64+0x100], R90 ;  /* 0x0001005a5c007986 */ /* 0x000fe4000c10190c */
[----:B------:R-:W-:Y:S02]  /*7d00*/  SGXT.U32 R118, R118, 0x3 ;  /* 0x000000037676781a */ /* 0x000fe40000000000 */
[----:B------:R-:W-:Y:S04]  /*7d10*/  STG.E desc[UR12][R92.64+0x280], R68 ;  /* 0x000280445c007986 */ /* 0x000fe8000c10190c */
[----:B------:R-:W-:Y:S04]  /*7d20*/  STG.E desc[UR12][R92.64+0x300], R4 ;  /* 0x000300045c007986 */ /* 0x000fe8000c10190c */
[----:B------:R-:W-:Y:S01]  /*7d30*/  STG.E desc[UR12][R92.64+0x380], R24 ;  /* 0x000380185c007986 */ /* 0x000fe2000c10190c */
[----:B------:R-:W-:-:S05]  /*7d40*/  LOP3.LUT R118, R118, 0xf0, RZ, 0xfc, !PT ;  /* 0x000000f076767812 */ /* 0x000fca00078efcff */
[----:B------:R-:W-:Y:S01]  /*7d50*/  IMAD.SHL.U32 R0, R118, 0x100, RZ ;  /* 0x0000010076007824 */ /* 0x000fe200078e00ff */
[----:B------:R-:W-:Y:S04]  /*7d60*/  STG.E desc[UR12][R100.64], R119 ;  /* 0x0000007764007986 */ /* 0x000fe8000c10190c */
[----:B------:R-:W-:Y:S04]  /*7d70*/  STG.E desc[UR12][R100.64+0x280], R69 ;  /* 0x0002804564007986 */ /* 0x000fe8000c10190c */
[----:B------:R-:W-:Y:S04]  /*7d80*/  STG.E desc[UR12][R100.64+0x300], R5 ;  /* 0x0003000564007986 */ /* 0x000fe8000c10190c */
[----:B------:R-:W-:Y:S04]  /*7d90*/  STG.E desc[UR12][R100.64+0x380], R25 ;  /* 0x0003801964007986 */ /* 0x000fe8000c10190c */
[----:B---3--:R-:W-:Y:S04]  /*7da0*/  STG.E desc[UR12][R100.64+0x80], R97 ;  /* 0x0000806164007986 */ /* 0x008fe8000c10190c */
[----:B--2---:R0:W-:Y:S02]  /*7db0*/  STG.E desc[UR12][R100.64+0x100], R105 ;  /* 0x0001006964007986 */ /* 0x0041e4000c10190c */
[----:B0-----:R-:W-:-:S04]  /*7dc0*/  SHF.R.U32.HI R105, RZ, 0x5, R2 ;  /* 0x00000005ff697819 */ /* 0x001fc80000011602 */
[----:B------:R-:W-:-:S04]  /*7dd0*/  SGXT.U32 R105, R105, 0x3 ;  /* 0x000000036969781a */ /* 0x000fc80000000000 */
[----:B------:R-:W-:Y:S02]  /*7de0*/  LOP3.LUT R105, R105, 0xf8, RZ, 0xfc, !PT ;  /* 0x000000f869697812 */ /* 0x000fe400078efcff */
[----:B------:R-:W-:-:S03]  /*7df0*/  LEA.HI.X R2, R0, UR27, RZ, 0x2, P2 ;  /* 0x0000001b00027c11 */ /* 0x000fc600090f14ff */
[----:B------:R-:W-:Y:S02]  /*7e00*/  IMAD.SHL.U32 R0, R105, 0x100, RZ ;  /* 0x0000010069007824 */ /* 0x000fe400078e00ff */
[----:B------:R-:W-:-:S03]  /*7e10*/  IMAD.X R105, RZ, RZ, R2, P5 ;  /* 0x000000ffff697224 */ /* 0x000fc600028e0602 */
[----:B------:R-:W-:Y:S01]  /*7e20*/  LEA.HI.X R0, R0, UR5, RZ, 0x2, P4 ;  /* 0x0000000500007c11 */ /* 0x000fe2000a0f14ff */
[----:B----4-:R-:W-:Y:S04]  /*7e30*/  STG.E desc[UR12][R100.64+0x180], R89 ;  /* 0x0001805964007986 */ /* 0x010fe8000c10190c */
[----:B-----5:R-:W-:Y:S04]  /*7e40*/  STG.E desc[UR12][R100.64+0x200], R116 ;  /* 0x0002007464007986 */ /* 0x020fe8000c10190c */
[----:B------:R0:W-:Y:S04]  /*7e50*/  STG.E desc[UR12][R104.64+0x180], R107 ;  /* 0x0001806b68007986 */ /* 0x0001e8000c10190c */
[----:B------:R1:W-:Y:S04]  /*7e60*/  STG.E desc[UR12][R104.64], R117 ;  /* 0x0000007568007986 */ /* 0x0003e8000c10190c */
[----:B------:R1:W-:Y:S01]  /*7e70*/  STG.E desc[UR12][R104.64+0x80], R96 ;  /* 0x0000806068007986 */ /* 0x0003e2000c10190c */
[----:B0-----:R-:W-:-:S03]  /*7e80*/  IMAD.X R107, RZ, RZ, R0, P3 ;  /* 0x000000ffff6b7224 */ /* 0x001fc600018e0600 */
[----:B------:R1:W-:Y:S04]  /*7e90*/  STG.E desc[UR12][R104.64+0x100], R88 ;  /* 0x0001005868007986 */ /* 0x0003e8000c10190c */
        /* <DEDUP_REMOVED lines=11> */
[----:B------:R1:W-:Y:S01]  /*7f50*/  STG.E desc[UR12][R106.64+0x380], R27 ;  /* 0x0003801b6a007986 */ /* 0x0003e2000c10190c */
[----:B------:R-:W-:Y:S06]  /*7f60*/  BAR.SYNC.DEFER_BLOCKING 0x0 ;  /* 0x0000000000007b1d */ /* 0x000fec0000010000 */
[----:B------:R-:W-:Y:S05]  /*7f70*/  @P1 BRA `(.L_x_8) ;  /* 0x00000000009c1947 */ /* 0x000fea0003800000 */
[----:B------:R-:W-:Y:S01]  /*7f80*/  NOP ;  /* 0x0000000000007918 */ /* 0x000fe20000000000 */
[----:B------:R-:W-:Y:S01]  /*7f90*/  UMOV UR4, 0x50 ;  /* 0x0000005000047882 */ /* 0x000fe20000000000 */
[----:B------:R-:W-:Y:S01]  /*7fa0*/  IMAD.U32 R0, RZ, RZ, UR11 ;  /* 0x0000000bff007e24 */ /* 0x000fe2000f8e00ff */
[----:B------:R-:W-:Y:S01]  /*7fb0*/  ULEA UR6, UR6, UR4, 0x18 ;  /* 0x0000000406067291 */ /* 0x000fe2000f8ec0ff */
[----:B------:R-:W-:Y:S02]  /*7fc0*/  IMAD.MOV.U32 R3, RZ, RZ, 0xffff ;  /* 0x0000ffffff037424 */ /* 0x000fe400078e00ff */
[----:B-1----:R-:W-:Y:S01]  /*7fd0*/  IMAD.MOV.U32 R7, RZ, RZ, 0x1 ;  /* 0x00000001ff077424 */ /* 0x002fe200078e00ff */
[----:B------:R-:W-:-:S04]  /*7fe0*/  LOP3.LUT R0, R0, 0xffff, RZ, 0xc0, !PT ;  /* 0x0000ffff00007812 */ /* 0x000fc800078ec0ff */
[----:B------:R-:W-:Y:S01]  /*7ff0*/  SHF.R.U32.HI R0, RZ, 0x5, R0 ;  /* 0x00000005ff007819 */ /* 0x000fe20000011600 */
[----:B------:R-:W0:Y:S04]  /*8000*/  LDS R5, [UR6] ;  /* 0x00000006ff057984 */ /* 0x000e280008000800 */
[----:B------:R-:W-:Y:S01]  /*8010*/  VIADD R2, R0, 0x10 ;  /* 0x0000001000027836 */ /* 0x000fe20000000000 */
[----:B------:R-:W-:-:S04]  /*8020*/  SHF.L.U32 R0, R3, R0, RZ ;  /* 0x0000000003007219 */ /* 0x000fc800000006ff */
[----:B------:R-:W-:-:S04]  /*8030*/  SHF.L.U32 R3, R7, R2, RZ ;  /* 0x0000000207037219 */ /* 0x000fc800000006ff */
[----:B------:R-:W-:-:S04]  /*8040*/  LOP3.LUT R0, R3, R0, RZ, 0xfc, !PT ;  /* 0x0000000003007212 */ /* 0x000fc800078efcff */
[C---:B------:R-:W-:Y:S02]  /*8050*/  LOP3.LUT R2, R0.reuse, 0xffff, RZ, 0xc0, !PT ;  /* 0x0000ffff00027812 */ /* 0x040fe400078ec0ff */
[----:B0-----:R-:W-:-:S04]  /*8060*/  LOP3.LUT R3, R0, 0xffff, R5, 0x80, !PT ;  /* 0x0000ffff00037812 */ /* 0x001fc800078e8005 */
[----:B------:R-:W-:-:S13]  /*8070*/  ISETP.NE.AND P0, PT, R3, R2, PT ;  /* 0x000000020300720c */ /* 0x000fda0003f05270 */
[----:B------:R-:W-:Y:S05]  /*8080*/  @P0 BRA `(.L_x_9) ;  /* 0x0000000000500947 */ /* 0x000fea0003800000 */
[----:B------:R-:W-:Y:S02]  /*8090*/  SHF.R.U32.HI R5, RZ, 0x10, R5 ;  /* 0x00000010ff057819 */ /* 0x000fe40000011605 */
[----:B------:R-:W-:-:S04]  /*80a0*/  SHF.R.U32.HI R2, RZ, 0x10, R0 ;  /* 0x00000010ff027819 */ /* 0x000fc80000011600 */
[----:B------:R-:W-:-:S04]  /*80b0*/  LOP3.LUT R5, R5, R2, RZ, 0xc0, !PT ;  /* 0x0000000205057212 */ /* 0x000fc800078ec0ff */
[----:B------:R-:W-:-:S13]  /*80c0*/  ISETP.NE.AND P0, PT, R5, R2, PT ;  /* 0x000000020500720c */ /* 0x000fda0003f05270 */
[----:B------:R-:W-:Y:S05]  /*80d0*/  @P0 BRA `(.L_x_10) ;  /* 0x0000000000300947 */ /* 0x000fea0003800000 */
[----:B------:R-:W-:Y:S01]  /*80e0*/  R2UR UR4, R0 ;  /* 0x00000000000472ca */ /* 0x000fe200000e0000 */
[----:B------:R-:W-:Y:S01]  /*80f0*/  VOTEU.ANY UR5, UPT, PT ;  /* 0x0000000000057886 */ /* 0x000fe200038e0100 */
[----:B------:R-:W0:Y:S01]  /*8100*/  S2R R0, SR_LANEID ;  /* 0x0000000000007919 */ /* 0x000e220000000000 */
[----:B------:R-:W-:-:S10]  /*8110*/  UFLO.U32 UR5, UR5 ;  /* 0x00000005000572bd */ /* 0x000fd400080e0000 */
[----:B------:R-:W-:-:S06]  /*8120*/  ULOP3.LUT UR4, URZ, UR4, URZ, 0x33, !UPT ;  /* 0x00000004ff047292 */ /* 0x000fcc000f8e33ff */
[----:B------:R-:W-:-:S04]  /*8130*/  IMAD.U32 R2, RZ, RZ, UR4 ;  /* 0x00000004ff027e24 */ /* 0x000fc8000f8e00ff */
[----:B------:R-:W1:Y:S02]  /*8140*/  REDUX UR7, R2 ;  /* 0x00000000020773c4 */ /* 0x000e640000000000 */
[----:B------:R2:W-:Y:S01]  /*8150*/  UTCATOMSWS.AND URZ, UR4 ;  /* 0x0000000400ff79e3 */ /* 0x0005e20008000000 */
[----:B0-----:R-:W-:Y:S01]  /*8160*/  ISETP.EQ.U32.AND P0, PT, R0, UR5, PT ;  /* 0x0000000500007c0c */ /* 0x001fe2000bf02070 */
[----:B-1----:R-:W-:-:S12]  /*8170*/  IMAD.U32 R0, RZ, RZ, UR7 ;  /* 0x00000007ff007e24 */ /* 0x002fd8000f8e00ff */
[----:B------:R2:W-:Y:S01]  /*8180*/  @P0 ATOMS.AND RZ, [UR6], R0 ;  /* 0x00000000ffff098c */ /* 0x0005e2000a800006 */
[----:B------:R-:W-:Y:S05]  /*8190*/  BRA `(.L_x_8) ;  /* 0x0000000000147947 */ /* 0x000fea0003800000 */
.L_x_10:
[----:B------:R-:W-:-:S07]  /*81a0*/  MOV R2, 0x81c0 ;  /* 0x000081c000027802 */ /* 0x000fce0000000f00 */
[----:B------:R-:W-:Y:S05]  /*81b0*/  CALL.REL.NOINC `($__internal_0_$__cuda_sm10x_tcgen05_guardrail_trap_col_being_dealloced_not_returned_by_alloc) ;  /* 0x0000000000207944 */ /* 0x000fea0003c00000 */
[----:B------:R-:W-:Y:S05]  /*81c0*/  BRA `(.L_x_8) ;  /* 0x0000000000087947 */ /* 0x000fea0003800000 */
.L_x_9:
[----:B------:R-:W-:-:S07]  /*81d0*/  MOV R2, 0x81f0 ;  /* 0x000081f000027802 */ /* 0x000fce0000000f00 */
[----:B------:R-:W-:Y:S05]  /*81e0*/  CALL.REL.NOINC `($__internal_2_$__cuda_sm10x_tcgen05_guardrail_trap_unallocated_columns_being_dealloced) ;  /* 0x00000000002c7944 */ /* 0x000fea0003c00000 */
.L_x_8:
[----:B------:R-:W-:Y:S01]  /*81f0*/  NOP ;  /* 0x0000000000007918 */ /* 0x000fe20000000000 */
[----:B--2---:R-:W-:Y:S05]  /*8200*/  EXIT ;  /* 0x000000000000794d */ /* 0x004fea0003800000 */
.L_x_7:
[----:B------:R-:W0:Y:S02]  /*8210*/  SYNCS.PHASECHK.TRANS64.TRYWAIT P0, [UR7+0x10000], RZ ;  /* 0x010000ffff0075a7 */ /* 0x000e240008001107 */
[----:B0-----:R-:W-:Y:S05]  /*8220*/  @!P0 BRA `(.L_x_7) ;  /* 0xfffffffc00f88947 */ /* 0x001fea000383ffff */
[----:B------:R-:W-:Y:S05]  /*8230*/  BRA `(.L_x_11) ;  /* 0xffffffa400447947 */ /* 0x000fea000383ffff */
        .weak           $__internal_0_$__cuda_sm10x_tcgen05_guardrail_trap_col_being_dealloced_not_returned_by_alloc
        .type           $__internal_0_$__cuda_sm10x_tcgen05_guardrail_trap_col_being_dealloced_not_returned_by_alloc,@function
        .size           $__internal_0_$__cuda_sm10x_tcgen05_guardrail_trap_col_being_dealloced_not_returned_by_alloc,($__internal_1_$__cuda_sm10x_tcgen05_guardrail_trap_phase_invalid_during_alloc - $__internal_0_$__cuda_sm10x_tcgen05_guardrail_trap_col_being_dealloced_not_returned_by_alloc)
$__internal_0_$__cuda_sm10x_tcgen05_guardrail_trap_col_being_dealloced_not_returned_by_alloc:
[----:B------:R-:W-:Y:S05]  /*8240*/  BPT.TRAP 0x1 ;  /* 0x000000040000795c */ /* 0x000fea0000300000 */
[----:B------:R-:W-:-:S04]  /*8250*/  IMAD.MOV.U32 R3, RZ, RZ, 0x0 ;  /* 0x00000000ff037424 */ /* 0x000fc800078e00ff */
[----:B------:R-:W-:Y:S05]  /*8260*/  RET.REL.NODEC R2 `(gluon_mma) ;  /* 0xffffff7c02647950 */ /* 0x000fea0003c3ffff */
        .weak           $__internal_1_$__cuda_sm10x_tcgen05_guardrail_trap_phase_invalid_during_alloc
        .type           $__internal_1_$__cuda_sm10x_tcgen05_guardrail_trap_phase_invalid_during_alloc,@function
        .size           $__internal_1_$__cuda_sm10x_tcgen05_guardrail_trap_phase_invalid_during_alloc,($__internal_2_$__cuda_sm10x_tcgen05_guardrail_trap_unallocated_columns_being_dealloced - $__internal_1_$__cuda_sm10x_tcgen05_guardrail_trap_phase_invalid_during_alloc)
$__internal_1_$__cuda_sm10x_tcgen05_guardrail_trap_phase_invalid_during_alloc:
[----:B------:R-:W-:Y:S05]  /*8270*/  BPT.TRAP 0x1 ;  /* 0x000000040000795c */ /* 0x000fea0000300000 */
[----:B------:R-:W-:-:S04]  /*8280*/  IMAD.MOV.U32 R3, RZ, RZ, 0x0 ;  /* 0x00000000ff037424 */ /* 0x000fc800078e00ff */
[----:B------:R-:W-:Y:S05]  /*8290*/  RET.REL.NODEC R2 `(gluon_mma) ;  /* 0xffffff7c02587950 */ /* 0x000fea0003c3ffff */
        .weak           $__internal_2_$__cuda_sm10x_tcgen05_guardrail_trap_unallocated_columns_being_dealloced
        .type           $__internal_2_$__cuda_sm10x_tcgen05_guardrail_trap_unallocated_columns_being_dealloced,@function
        .size           $__internal_2_$__cuda_sm10x_tcgen05_guardrail_trap_unallocated_columns_being_dealloced,(.L_x_15 - $__internal_2_$__cuda_sm10x_tcgen05_guardrail_trap_unallocated_columns_being_dealloced)
$__internal_2_$__cuda_sm10x_tcgen05_guardrail_trap_unallocated_columns_being_dealloced:
[----:B------:R-:W-:Y:S05]  /*82a0*/  BPT.TRAP 0x1 ;  /* 0x000000040000795c */ /* 0x000fea0000300000 */
[----:B------:R-:W-:-:S04]  /*82b0*/  IMAD.MOV.U32 R3, RZ, RZ, 0x0 ;  /* 0x00000000ff037424 */ /* 0x000fc800078e00ff */
[----:B------:R-:W-:Y:S05]  /*82c0*/  RET.REL.NODEC R2 `(gluon_mma) ;  /* 0xffffff7c024c7950 */ /* 0x000fea0003c3ffff */
.L_x_12:
[----:B------:R-:W-:-:S00]  /*82d0*/  BRA `(.L_x_12) ;  /* 0xfffffffc00fc7947 */ /* 0x000fc0000383ffff */
[----:B------:R-:W-:-:S00]  /*82e0*/  NOP ;  /* 0x0000000000007918 */ /* 0x000fc00000000000 */
        /* <DEDUP_REMOVED lines=9> */
.L_x_15:


//--------------------- .nv.shared.gluon_mma      --------------------------
	.section	.nv.shared.gluon_mma,"aw",@nobits
	.sectionflags	@""
	.align	16
	.zero		1024


//--------------------- .nv.shared.reserved.0     --------------------------
	.section	.nv.shared.reserved.0,"aw",@nobits
	.align	8
	.weak		__nv_reservedSMEM_offset_0_alias
	.size		__nv_reservedSMEM_offset_0_alias, 0, 64
	.other		__nv_reservedSMEM_offset_0_alias,@"STO_CUDA_RESERVED_SHARED STV_DEFAULT"
__nv_reservedSMEM_offset_0_alias:
	.zero		0
.nv.shared.reserved.0:
	.zero		64
	.weak		__nv_reservedSMEM_allocation_phase
	.type		__nv_reservedSMEM_allocation_phase,@object
	.size		__nv_reservedSMEM_allocation_phase,(.L_0 - __nv_reservedSMEM_allocation_phase)
__nv_reservedSMEM_allocation_phase:
	.zero		1
.L_0:
	.zero		7
	.weak		__nv_reservedSMEM_devtool_atexit_pc
	.type		__nv_reservedSMEM_devtool_atexit_pc,@object
	.size		__nv_reservedSMEM_devtool_atexit_pc,(__nv_reservedSMEM_allocation_mask - __nv_reservedSMEM_devtool_atexit_pc)
__nv_reservedSMEM_devtool_atexit_pc:
	.zero		8
	.weak		__nv_reservedSMEM_allocation_mask
	.type		__nv_reservedSMEM_allocation_mask,@object
	.size		__nv_reservedSMEM_allocation_mask,(.L_2 - __nv_reservedSMEM_allocation_mask)
__nv_reservedSMEM_allocation_mask:
	.zero		4
.L_2:


//--------------------- .nv.constant0.gluon_mma   --------------------------
	.section	.nv.constant0.gluon_mma,"a",@progbits
	.sectionflags	@""
	.align	4
.nv.constant0.gluon_mma:
	.zero		936


//--------------------- SYMBOLS --------------------------

	.type		.nv.reservedSmem.offset0,@object
	.size		.nv.reservedSmem.offset0,0x4
	.type		.nv.reservedSmem.cap,@object
	.size		.nv.reservedSmem.cap,0x4
